// auto-generated by cutlass_sweep.gemm — config: {"arch": "sm_90", "cluster_m": 1, "cluster_n": 2, "dtype": "bf16", "stages": 5, "tile_k": 32, "tile_m": 256, "tile_n": 128}
#include "cutlass/cutlass.h"
#include "cutlass/gemm/collective/collective_builder.hpp"
#include "cutlass/gemm/device/gemm_universal_adapter.h"
#include "cutlass/gemm/kernel/gemm_universal.hpp"
#include "cutlass/epilogue/collective/collective_builder.hpp"

using ElemA = cutlass::bfloat16_t;
using ElemB = cutlass::bfloat16_t;
using ElemCD = cutlass::bfloat16_t;
using Acc  = float;
using TileShape    = cute::Shape<cute::_256, cute::_128, cute::_32>;
using ClusterShape = cute::Shape<cute::_1, cute::_2, cute::_1>;

using CollectiveEpilogue = typename cutlass::epilogue::collective::CollectiveBuilder<
    cutlass::arch::Sm90, cutlass::arch::OpClassTensorOp,
    TileShape, ClusterShape,
    cutlass::epilogue::collective::EpilogueTileAuto,
    Acc, Acc,
    ElemCD, cutlass::layout::RowMajor, 128 / cutlass::sizeof_bits<ElemCD>::value,
    ElemCD, cutlass::layout::RowMajor, 128 / cutlass::sizeof_bits<ElemCD>::value,
    cutlass::epilogue::collective::EpilogueScheduleAuto
  >::CollectiveOp;

using CollectiveMainloop = typename cutlass::gemm::collective::CollectiveBuilder<
    cutlass::arch::Sm90, cutlass::arch::OpClassTensorOp,
    ElemA, cutlass::layout::RowMajor, 128 / cutlass::sizeof_bits<ElemA>::value,
    ElemB, cutlass::layout::ColumnMajor, 128 / cutlass::sizeof_bits<ElemB>::value,
    Acc,
    TileShape, ClusterShape,
    cutlass::gemm::collective::StageCount<5>,
    cutlass::gemm::collective::KernelScheduleAuto
  >::CollectiveOp;

using GemmKernel = cutlass::gemm::kernel::GemmUniversal<
    cute::Shape<int,int,int,int>,
    CollectiveMainloop,
    CollectiveEpilogue
>;
using Gemm = cutlass::gemm::device::GemmUniversalAdapter<GemmKernel>;

// Force the device kernel symbol into the cubin without needing a host main.
auto* _anchor = &cutlass::device_kernel<GemmKernel>;


// ===== COMPILED SASS (sm_90a) =====

	.target	sm_90a

	.elftype	@"ET_EXEC"


//--------------------- .note.nv.tkinfo           --------------------------
	.section	.note.nv.tkinfo,"",@"SHT_NOTE"
	.sectionflags	@"SHF_NOTE_NV_TKINFO"
	.tkinfo
        /*0018*/ 	.word	0x00000002
        /*0030*/ 	.string	""
        /*0030*/ 	.string	"ptxas"
        /*0030*/ 	.string	"Cuda compilation tools, release 13.0, V13.0.88"
        /*0030*/ 	.string	"Build cuda_13.0.r13.0/compiler.36424714_0"
        /*0030*/ 	.string	"-arch sm_90a -m 64 "



//--------------------- .note.nv.cuinfo           --------------------------
	.section	.note.nv.cuinfo,"",@"SHT_NOTE"
	.sectionflags	@"SHF_NOTE_NV_CUINFO"
        /*0018*/ 	.short	0x0002
        /*001a*/ 	.short	0x005a
        /*001c*/ 	.short	0x0082
	.zero		2


//--------------------- .nv.info                  --------------------------
	.section	.nv.info,"",@"SHT_CUDA_INFO"
	.align	4


	//----- nvinfo : EIATTR_REGCOUNT
	.align		4
        /*0000*/ 	.byte	0x04, 0x2f
        /*0002*/ 	.short	(.L_15 - .L_14)
	.align		4
.L_14:
        /*0004*/ 	.word	index@(_ZN7cutlass13device_kernelINS_4gemm6kernel13GemmUniversalIN4cute5tupleIJiiiiEEENS1_10collective13CollectiveMmaINS1_34MainloopSm90TmaGmmaWarpSpecializedILi5ENS5_IJNS4_1CILi1EEENSA_ILi2EEESB_EEENS1_35KernelTmaWarpSpecializedCooperativeEEENS5_IJNSA_ILi256EEENSA_ILi128EEENSA_ILi32EEEEEENS_10bfloat16_tENS5_IJlSB_lEEESK_SL_NS4_8TiledMMAINS4_8MMA_AtomIJNS4_4SM904GMMA28MMA_64x128x16_F32BF16BF16_SSILNSP_5MajorE0ELSR_0ELNSP_7ScaleInE1ELSS_1EEEEEENS4_6LayoutINS5_IJSC_SB_SB_EEENS5_IJSB_NSA_ILi0EEESX_EEEEENS5_IJNS4_10UnderscoreES10_S10_EEEEENS4_23SM90_TMA_LOAD_MULTICASTENS4_14ComposedLayoutINS4_7SwizzleILi2ELi4ELi3EEENS4_18smem_ptr_flag_bitsILi16EEENSV_INS5_IJNSA_ILi8EEESI_EEENS5_IJSI_SB_EEEEEEEvNS4_8identityENS4_13SM90_TMA_LOADES1D_vS1E_EENS_8epilogue10collective6detail29Sm90TmaWarpSpecializedAdapterINS1I_15DefaultEpilogueISK_SL_SL_NS1H_6thread17LinearCombinationISK_Li1EffLNS1M_9ScaleType4KindE0ELNS_15FloatRoundStyleE2ESK_EENS1_15EpilogueDefaultEEEEEvvEEEEvNT_6ParamsE)
        /*0008*/ 	.word	0x000000a8


	//----- nvinfo : EIATTR_FRAME_SIZE
	.align		4
.L_15:
        /*000c*/ 	.byte	0x04, 0x11
        /*000e*/ 	.short	(.L_17 - .L_16)
	.align		4
.L_16:
        /*0010*/ 	.word	index@(_ZN7cutlass13device_kernelINS_4gemm6kernel13GemmUniversalIN4cute5tupleIJiiiiEEENS1_10collective13CollectiveMmaINS1_34MainloopSm90TmaGmmaWarpSpecializedILi5ENS5_IJNS4_1CILi1EEENSA_ILi2EEESB_EEENS1_35KernelTmaWarpSpecializedCooperativeEEENS5_IJNSA_ILi256EEENSA_ILi128EEENSA_ILi32EEEEEENS_10bfloat16_tENS5_IJlSB_lEEESK_SL_NS4_8TiledMMAINS4_8MMA_AtomIJNS4_4SM904GMMA28MMA_64x128x16_F32BF16BF16_SSILNSP_5MajorE0ELSR_0ELNSP_7ScaleInE1ELSS_1EEEEEENS4_6LayoutINS5_IJSC_SB_SB_EEENS5_IJSB_NSA_ILi0EEESX_EEEEENS5_IJNS4_10UnderscoreES10_S10_EEEEENS4_23SM90_TMA_LOAD_MULTICASTENS4_14ComposedLayoutINS4_7SwizzleILi2ELi4ELi3EEENS4_18smem_ptr_flag_bitsILi16EEENSV_INS5_IJNSA_ILi8EEESI_EEENS5_IJSI_SB_EEEEEEEvNS4_8identityENS4_13SM90_TMA_LOADES1D_vS1E_EENS_8epilogue10collective6detail29Sm90TmaWarpSpecializedAdapterINS1I_15DefaultEpilogueISK_SL_SL_NS1H_6thread17LinearCombinationISK_Li1EffLNS1M_9ScaleType4KindE0ELNS_15FloatRoundStyleE2ESK_EENS1_15EpilogueDefaultEEEEEvvEEEEvNT_6ParamsE)
        /*0014*/ 	.word	0x00000000


	//----- nvinfo : EIATTR_MIN_STACK_SIZE
	.align		4
.L_17:
        /*0018*/ 	.byte	0x04, 0x12
        /*001a*/ 	.short	(.L_19 - .L_18)
	.align		4
.L_18:
        /*001c*/ 	.word	index@(_ZN7cutlass13device_kernelINS_4gemm6kernel13GemmUniversalIN4cute5tupleIJiiiiEEENS1_10collective13CollectiveMmaINS1_34MainloopSm90TmaGmmaWarpSpecializedILi5ENS5_IJNS4_1CILi1EEENSA_ILi2EEESB_EEENS1_35KernelTmaWarpSpecializedCooperativeEEENS5_IJNSA_ILi256EEENSA_ILi128EEENSA_ILi32EEEEEENS_10bfloat16_tENS5_IJlSB_lEEESK_SL_NS4_8TiledMMAINS4_8MMA_AtomIJNS4_4SM904GMMA28MMA_64x128x16_F32BF16BF16_SSILNSP_5MajorE0ELSR_0ELNSP_7ScaleInE1ELSS_1EEEEEENS4_6LayoutINS5_IJSC_SB_SB_EEENS5_IJSB_NSA_ILi0EEESX_EEEEENS5_IJNS4_10UnderscoreES10_S10_EEEEENS4_23SM90_TMA_LOAD_MULTICASTENS4_14ComposedLayoutINS4_7SwizzleILi2ELi4ELi3EEENS4_18smem_ptr_flag_bitsILi16EEENSV_INS5_IJNSA_ILi8EEESI_EEENS5_IJSI_SB_EEEEEEEvNS4_8identityENS4_13SM90_TMA_LOADES1D_vS1E_EENS_8epilogue10collective6detail29Sm90TmaWarpSpecializedAdapterINS1I_15DefaultEpilogueISK_SL_SL_NS1H_6thread17LinearCombinationISK_Li1EffLNS1M_9ScaleType4KindE0ELNS_15FloatRoundStyleE2ESK_EENS1_15EpilogueDefaultEEEEEvvEEEEvNT_6ParamsE)
        /*0020*/ 	.word	0x00000000
.L_19:


//--------------------- .nv.compat                --------------------------
	.section	.nv.compat,"",@"SHT_CUDA_COMPAT_INFO"
	.align	4
        /*0000*/ 	.byte	0x02, 0x09, 0x01, 0x00, 0x02, 0x02, 0x04, 0x00, 0x02, 0x05, 0x05, 0x00, 0x03, 0x07, 0x01, 0x01
        /*0010*/ 	.byte	0x02, 0x03, 0x01, 0x00, 0x02, 0x06, 0x01, 0x00, 0x04, 0x0b, 0x08, 0x00, 0x00, 0x00, 0x00, 0x00
        /*0020*/ 	.byte	0x00, 0x00, 0x00, 0x00


//--------------------- .nv.info._ZN7cutlass13device_kernelINS_4gemm6kernel13GemmUniversalIN4cute5tupleIJiiiiEEENS1_10collective13CollectiveMmaINS1_34MainloopSm90TmaGmmaWarpSpecializedILi5ENS5_IJNS4_1CILi1EEENSA_ILi2EEESB_EEENS1_35KernelTmaWarpSpecializedCooperativeEEENS5_IJNSA_ILi256EEENSA_ILi128EEENSA_ILi32EEEEEENS_10bfloat16_tENS5_IJlSB_lEEESK_SL_NS4_8TiledMMAINS4_8MMA_AtomIJNS4_4SM904GMMA28MMA_64x128x16_F32BF16BF16_SSILNSP_5MajorE0ELSR_0ELNSP_7ScaleInE1ELSS_1EEEEEENS4_6LayoutINS5_IJSC_SB_SB_EEENS5_IJSB_NSA_ILi0EEESX_EEEEENS5_IJNS4_10UnderscoreES10_S10_EEEEENS4_23SM90_TMA_LOAD_MULTICASTENS4_14ComposedLayoutINS4_7SwizzleILi2ELi4ELi3EEENS4_18smem_ptr_flag_bitsILi16EEENSV_INS5_IJNSA_ILi8EEESI_EEENS5_IJSI_SB_EEEEEEEvNS4_8identityENS4_13SM90_TMA_LOADES1D_vS1E_EENS_8epilogue10collective6detail29Sm90TmaWarpSpecializedAdapterINS1I_15DefaultEpilogueISK_SL_SL_NS1H_6thread17LinearCombinationISK_Li1EffLNS1M_9ScaleType4KindE0ELNS_15FloatRoundStyleE2ESK_EENS1_15EpilogueDefaultEEEEEvvEEEEvNT_6ParamsE --------------------------
	.section	.nv.info._ZN7cutlass13device_kernelINS_4gemm6kernel13GemmUniversalIN4cute5tupleIJiiiiEEENS1_10collective13CollectiveMmaINS1_34MainloopSm90TmaGmmaWarpSpecializedILi5ENS5_IJNS4_1CILi1EEENSA_ILi2EEESB_EEENS1_35KernelTmaWarpSpecializedCooperativeEEENS5_IJNSA_ILi256EEENSA_ILi128EEENSA_ILi32EEEEEENS_10bfloat16_tENS5_IJlSB_lEEESK_SL_NS4_8TiledMMAINS4_8MMA_AtomIJNS4_4SM904GMMA28MMA_64x128x16_F32BF16BF16_SSILNSP_5MajorE0ELSR_0ELNSP_7ScaleInE1ELSS_1EEEEEENS4_6LayoutINS5_IJSC_SB_SB_EEENS5_IJSB_NSA_ILi0EEESX_EEEEENS5_IJNS4_10UnderscoreES10_S10_EEEEENS4_23SM90_TMA_LOAD_MULTICASTENS4_14ComposedLayoutINS4_7SwizzleILi2ELi4ELi3EEENS4_18smem_ptr_flag_bitsILi16EEENSV_INS5_IJNSA_ILi8EEESI_EEENS5_IJSI_SB_EEEEEEEvNS4_8identityENS4_13SM90_TMA_LOADES1D_vS1E_EENS_8epilogue10collective6detail29Sm90TmaWarpSpecializedAdapterINS1I_15DefaultEpilogueISK_SL_SL_NS1H_6thread17LinearCombinationISK_Li1EffLNS1M_9ScaleType4KindE0ELNS_15FloatRoundStyleE2ESK_EENS1_15EpilogueDefaultEEEEEvvEEEEvNT_6ParamsE,"",@"SHT_CUDA_INFO"
	.sectionflags	@""
	.align	4


	//----- nvinfo : EIATTR_CUDA_API_VERSION
	.align		4
        /*0000*/ 	.byte	0x04, 0x37
        /*0002*/ 	.short	(.L_21 - .L_20)
.L_20:
        /*0004*/ 	.word	0x00000082


	//----- nvinfo : EIATTR_KPARAM_INFO
	.align		4
.L_21:
        /*0008*/ 	.byte	0x04, 0x17
        /*000a*/ 	.short	(.L_23 - .L_22)
.L_22:
        /*000c*/ 	.word	0x00000000
        /*0010*/ 	.short	0x0000
        /*0012*/ 	.short	0x0070
        /*0014*/ 	.byte	0x00, 0xf0, 0x01, 0x10


	//----- nvinfo : EIATTR_SPARSE_MMA_MASK
	.align		4
.L_23:
        /*0018*/ 	.byte	0x03, 0x50
        /*001a*/ 	.short	0x0000


	//----- nvinfo : EIATTR_MAXREG_COUNT
	.align		4
        /*001c*/ 	.byte	0x03, 0x1b
        /*001e*/ 	.short	0x00a8


	//----- nvinfo : EIATTR_NUM_BARRIERS
	.align		4
        /*0020*/ 	.byte	0x02, 0x4c
        /*0022*/ 	.byte	0x01
	.zero		1


	//----- nvinfo : EIATTR_EXTERNS
	.align		4
        /*0024*/ 	.byte	0x04, 0x0f
        /*0026*/ 	.short	(.L_25 - .L_24)


	//   ....[0]....
	.align		4
.L_24:
        /*0028*/ 	.word	index@(__assertfail)


	//----- nvinfo : EIATTR_MERCURY_ISA_VERSION
	.align		4
.L_25:
        /*002c*/ 	.byte	0x03, 0x5f
        /*002e*/ 	.short	0x0101


	//----- nvinfo : EIATTR_INT_WARP_WIDE_INSTR_OFFSETS
	.align		4
        /*0030*/ 	.byte	0x04, 0x31
        /*0032*/ 	.short	(.L_27 - .L_26)


	//   ....[0]....
.L_26:
        /*0034*/ 	.word	0x00000490


	//   ....[1]....
        /*0038*/ 	.word	0x000004b0


	//   ....[2]....
        /*003c*/ 	.word	0x00000660


	//----- nvinfo : EIATTR_COOP_GROUP_MASK_REGIDS
	.align		4
.L_27:
        /*0040*/ 	.byte	0x04, 0x29
        /*0042*/ 	.short	(.L_29 - .L_28)


	//   ....[0]....
.L_28:
        /*0044*/ 	.word	0xffffffff


	//   ....[1]....
        /*0048*/ 	.word	0xffffffff


	//   ....[2]....
        /*004c*/ 	.word	0xffffffff


	//   ....[3]....
        /*0050*/ 	.word	0xffffffff


	//   ....[4]....
        /*0054*/ 	.word	0xffffffff


	//   ....[5]....
        /*0058*/ 	.word	0xffffffff


	//----- nvinfo : EIATTR_COOP_GROUP_INSTR_OFFSETS
	.align		4
.L_29:
        /*005c*/ 	.byte	0x04, 0x28
        /*005e*/ 	.short	(.L_31 - .L_30)


	//   ....[0]....
.L_30:
        /*0060*/ 	.word	0x00000060


	//   ....[1]....
        /*0064*/ 	.word	0x00000070


	//   ....[2]....
        /*0068*/ 	.word	0x00000130


	//   ....[3]....
        /*006c*/ 	.word	0x000002e0


	//   ....[4]....
        /*0070*/ 	.word	0x000007a0


	//   ....[5]....
        /*0074*/ 	.word	0x000011f0


	//----- nvinfo : EIATTR_REG_RECONFIG
	.align		4
.L_31:
        /*0078*/ 	.byte	0x01, 0x54
	.zero		2


	//----- nvinfo : EIATTR_SYSCALL_OFFSETS
	.align		4
        /*007c*/ 	.byte	0x04, 0x46
        /*007e*/ 	.short	(.L_33 - .L_32)


	//   ....[0]....
.L_32:
        /*0080*/ 	.word	0x000013b0


	//----- nvinfo : EIATTR_MBARRIER_INSTR_OFFSETS
	.align		4
.L_33:
        /*0084*/ 	.byte	0x04, 0x39
        /*0086*/ 	.short	(.L_35 - .L_34)


	//   ....[0]....
.L_34:
        /*0088*/ 	.word	0x00000230
        /*008c*/ 	.word	0x000000ff
        /*0090*/ 	.word	0x00000000
        /*0094*/ 	.short	0x0100
        /*0096*/ 	.byte	0x08
	.zero		1


	//   ....[1]....
        /*0098*/ 	.word	0x00000240
        /*009c*/ 	.word	0x000000ff
        /*00a0*/ 	.word	0x00000028
        /*00a4*/ 	.short	0x0100
        /*00a6*/ 	.byte	0x08
	.zero		1


	//   ....[2]....
        /*00a8*/ 	.word	0x00000250
        /*00ac*/ 	.word	0x000000ff
        /*00b0*/ 	.word	0x00000008
        /*00b4*/ 	.short	0x0100
        /*00b6*/ 	.byte	0x08
	.zero		1


	//   ....[3]....
        /*00b8*/ 	.word	0x00000260
        /*00bc*/ 	.word	0x000000ff
        /*00c0*/ 	.word	0x00000030
        /*00c4*/ 	.short	0x0100
        /*00c6*/ 	.byte	0x08
	.zero		1


	//   ....[4]....
        /*00c8*/ 	.word	0x00000270
        /*00cc*/ 	.word	0x000000ff
        /*00d0*/ 	.word	0x00000010
        /*00d4*/ 	.short	0x0100
        /*00d6*/ 	.byte	0x08
	.zero		1


	//   ....[5]....
        /*00d8*/ 	.word	0x00000280
        /*00dc*/ 	.word	0x000000ff
        /*00e0*/ 	.word	0x00000038
        /*00e4*/ 	.short	0x0100
        /*00e6*/ 	.byte	0x08
	.zero		1


	//   ....[6]....
        /*00e8*/ 	.word	0x00000290
        /*00ec*/ 	.word	0x000000ff
        /*00f0*/ 	.word	0x00000018
        /*00f4*/ 	.short	0x0100
        /*00f6*/ 	.byte	0x08
	.zero		1


	//   ....[7]....
        /*00f8*/ 	.word	0x000002a0
        /*00fc*/ 	.word	0x000000ff
        /*0100*/ 	.word	0x00000040
        /*0104*/ 	.short	0x0100
        /*0106*/ 	.byte	0x08
	.zero		1


	//   ....[8]....
        /*0108*/ 	.word	0x000002b0
        /*010c*/ 	.word	0x000000ff
        /*0110*/ 	.word	0x00000020
        /*0114*/ 	.short	0x0100
        /*0116*/ 	.byte	0x08
	.zero		1


	//   ....[9]....
        /*0118*/ 	.word	0x000002c0
        /*011c*/ 	.word	0x000000ff
        /*0120*/ 	.word	0x00000048
        /*0124*/ 	.short	0x0100
        /*0126*/ 	.byte	0x08
	.zero		1


	//   ....[10]....
        /*0128*/ 	.word	0x000006e0
        /*012c*/ 	.word	0x000000ff
        /*0130*/ 	.word	0x00000060
        /*0134*/ 	.short	0x0100
        /*0136*/ 	.byte	0x06
	.zero		1


	//   ....[11]....
        /*0138*/ 	.word	0x00000750
        /*013c*/ 	.word	0x000000ff
        /*0140*/ 	.word	0x00000068
        /*0144*/ 	.short	0x0100
        /*0146*/ 	.byte	0x06
	.zero		1


	//   ....[12]....
        /*0148*/ 	.word	0x00001470
        /*014c*/ 	.word	0x00000003
        /*0150*/ 	.word	0x00000000
        /*0154*/ 	.short	0x010a
        /*0156*/ 	.byte	0x3f
	.zero		1


	//   ....[13]....
        /*0158*/ 	.word	0x000014b0
        /*015c*/ 	.word	0x00000003
        /*0160*/ 	.word	0x00000000
        /*0164*/ 	.short	0x010a
        /*0166*/ 	.byte	0x3f
	.zero		1


	//   ....[14]....
        /*0168*/ 	.word	0x00001840
        /*016c*/ 	.word	0x00000005
        /*0170*/ 	.word	0x00000000
        /*0174*/ 	.short	0x010a
        /*0176*/ 	.byte	0x3f
	.zero		1


	//   ....[15]....
        /*0178*/ 	.word	0x00001880
        /*017c*/ 	.word	0x00000005
        /*0180*/ 	.word	0x00000000
        /*0184*/ 	.short	0x010a
        /*0186*/ 	.byte	0x3f
	.zero		1


	//   ....[16]....
        /*0188*/ 	.word	0x00001aa0
        /*018c*/ 	.word	0x00000005
        /*0190*/ 	.word	0x00000000
        /*0194*/ 	.short	0x0101
        /*0196*/ 	.byte	0x3f
	.zero		1


	//   ....[17]....
        /*0198*/ 	.word	0x00001cc0
        /*019c*/ 	.word	0x00000003
        /*01a0*/ 	.word	0x00000000
        /*01a4*/ 	.short	0x0101
        /*01a6*/ 	.byte	0x3f
	.zero		1


	//   ....[18]....
        /*01a8*/ 	.word	0x0000b500
        /*01ac*/ 	.word	0x00000016
        /*01b0*/ 	.word	0x00000028
        /*01b4*/ 	.short	0x010a
        /*01b6*/ 	.byte	0x3f
	.zero		1


	//   ....[19]....
        /*01b8*/ 	.word	0x0000b860
        /*01bc*/ 	.word	0x00000003
        /*01c0*/ 	.word	0x00000068
        /*01c4*/ 	.short	0x0101
        /*01c6*/ 	.byte	0x3f
	.zero		1


	//   ....[20]....
        /*01c8*/ 	.word	0x0000bfb0
        /*01cc*/ 	.word	0x00000007
        /*01d0*/ 	.word	0x00000000
        /*01d4*/ 	.short	0x010a
        /*01d6*/ 	.byte	0x3f
	.zero		1


	//   ....[21]....
        /*01d8*/ 	.word	0x0000c030
        /*01dc*/ 	.word	0x00000008
        /*01e0*/ 	.word	0x00000000
        /*01e4*/ 	.short	0x010a
        /*01e6*/ 	.byte	0x3f
	.zero		1


	//   ....[22]....
        /*01e8*/ 	.word	0x0000c0c0
        /*01ec*/ 	.word	0x00000009
        /*01f0*/ 	.word	0x00000000
        /*01f4*/ 	.short	0x010a
        /*01f6*/ 	.byte	0x3f
	.zero		1


	//   ....[23]....
        /*01f8*/ 	.word	0x0000c150
        /*01fc*/ 	.word	0x00000006
        /*0200*/ 	.word	0x00000000
        /*0204*/ 	.short	0x010a
        /*0206*/ 	.byte	0x3f
	.zero		1


	//   ....[24]....
        /*0208*/ 	.word	0x0000c1e0
        /*020c*/ 	.word	0x00000003
        /*0210*/ 	.word	0x00000000
        /*0214*/ 	.short	0x010a
        /*0216*/ 	.byte	0x3f
	.zero		1


	//   ....[25]....
        /*0218*/ 	.word	0x0000c240
        /*021c*/ 	.word	0x00000003
        /*0220*/ 	.word	0x00000000
        /*0224*/ 	.short	0x010a
        /*0226*/ 	.byte	0x3f
	.zero		1


	//   ....[26]....
        /*0228*/ 	.word	0x0000c290
        /*022c*/ 	.word	0x00000005
        /*0230*/ 	.word	0x00000000
        /*0234*/ 	.short	0x010a
        /*0236*/ 	.byte	0x3f
	.zero		1


	//   ....[27]....
        /*0238*/ 	.word	0x0000c360
        /*023c*/ 	.word	0x00000016
        /*0240*/ 	.word	0x00000028
        /*0244*/ 	.short	0x010a
        /*0246*/ 	.byte	0x3f
	.zero		1


	//   ....[28]....
        /*0248*/ 	.word	0x0000c430
        /*024c*/ 	.word	0x00000007
        /*0250*/ 	.word	0x00000000
        /*0254*/ 	.short	0x010a
        /*0256*/ 	.byte	0x3f
	.zero		1


	//   ....[29]....
        /*0258*/ 	.word	0x0000c480
        /*025c*/ 	.word	0x00000008
        /*0260*/ 	.word	0x00000000
        /*0264*/ 	.short	0x010a
        /*0266*/ 	.byte	0x3f
	.zero		1


	//   ....[30]....
        /*0268*/ 	.word	0x0000c4d0
        /*026c*/ 	.word	0x00000009
        /*0270*/ 	.word	0x00000000
        /*0274*/ 	.short	0x010a
        /*0276*/ 	.byte	0x3f
	.zero		1


	//   ....[31]....
        /*0278*/ 	.word	0x0000c520
        /*027c*/ 	.word	0x00000006
        /*0280*/ 	.word	0x00000000
        /*0284*/ 	.short	0x010a
        /*0286*/ 	.byte	0x3f
	.zero		1


	//----- nvinfo : EIATTR_NUM_MBARRIERS
	.align		4
.L_35:
        /*0288*/ 	.byte	0x03, 0x38
        /*028a*/ 	.short	0x000c


	//----- nvinfo : EIATTR_EXIT_INSTR_OFFSETS
	.align		4
        /*028c*/ 	.byte	0x04, 0x1c
        /*028e*/ 	.short	(.L_37 - .L_36)


	//   ....[0]....
.L_36:
        /*0290*/ 	.word	0x00000900


	//   ....[1]....
        /*0294*/ 	.word	0x00001120


	//   ....[2]....
        /*0298*/ 	.word	0x0000ac20


	//   ....[3]....
        /*029c*/ 	.word	0x0000b180


	//   ....[4]....
        /*02a0*/ 	.word	0x0000c230


	//----- nvinfo : EIATTR_MAX_THREADS
	.align		4
.L_37:
        /*02a4*/ 	.byte	0x04, 0x05
        /*02a6*/ 	.short	(.L_39 - .L_38)
.L_38:
        /*02a8*/ 	.word	0x00000180
        /*02ac*/ 	.word	0x00000001
        /*02b0*/ 	.word	0x00000001


	//----- nvinfo : EIATTR_CRS_STACK_SIZE
	.align		4
.L_39:
        /*02b4*/ 	.byte	0x04, 0x1e
        /*02b6*/ 	.short	(.L_41 - .L_40)
.L_40:
        /*02b8*/ 	.word	0x00000000


	//----- nvinfo : EIATTR_CBANK_PARAM_SIZE
	.align		4
.L_41:
        /*02bc*/ 	.byte	0x03, 0x19
        /*02be*/ 	.short	0x0470


	//----- nvinfo : EIATTR_PARAM_CBANK
	.align		4
        /*02c0*/ 	.byte	0x04, 0x0a
        /*02c2*/ 	.short	(.L_43 - .L_42)
	.align		4
.L_42:
        /*02c4*/ 	.word	index@(.nv.constant0._ZN7cutlass13device_kernelINS_4gemm6kernel13GemmUniversalIN4cute5tupleIJiiiiEEENS1_10collective13CollectiveMmaINS1_34MainloopSm90TmaGmmaWarpSpecializedILi5ENS5_IJNS4_1CILi1EEENSA_ILi2EEESB_EEENS1_35KernelTmaWarpSpecializedCooperativeEEENS5_IJNSA_ILi256EEENSA_ILi128EEENSA_ILi32EEEEEENS_10bfloat16_tENS5_IJlSB_lEEESK_SL_NS4_8TiledMMAINS4_8MMA_AtomIJNS4_4SM904GMMA28MMA_64x128x16_F32BF16BF16_SSILNSP_5MajorE0ELSR_0ELNSP_7ScaleInE1ELSS_1EEEEEENS4_6LayoutINS5_IJSC_SB_SB_EEENS5_IJSB_NSA_ILi0EEESX_EEEEENS5_IJNS4_10UnderscoreES10_S10_EEEEENS4_23SM90_TMA_LOAD_MULTICASTENS4_14ComposedLayoutINS4_7SwizzleILi2ELi4ELi3EEENS4_18smem_ptr_flag_bitsILi16EEENSV_INS5_IJNSA_ILi8EEESI_EEENS5_IJSI_SB_EEEEEEEvNS4_8identityENS4_13SM90_TMA_LOADES1D_vS1E_EENS_8epilogue10collective6detail29Sm90TmaWarpSpecializedAdapterINS1I_15DefaultEpilogueISK_SL_SL_NS1H_6thread17LinearCombinationISK_Li1EffLNS1M_9ScaleType4KindE0ELNS_15FloatRoundStyleE2ESK_EENS1_15EpilogueDefaultEEEEEvvEEEEvNT_6ParamsE)
        /*02c8*/ 	.short	0x0210
        /*02ca*/ 	.short	0x0470


	//----- nvinfo : EIATTR_SW_WAR
	.align		4
.L_43:
        /*02cc*/ 	.byte	0x04, 0x36
        /*02ce*/ 	.short	(.L_45 - .L_44)
.L_44:
        /*02d0*/ 	.word	0x00000008
.L_45:


//--------------------- .nv.callgraph             --------------------------
	.section	.nv.callgraph,"",@"SHT_CUDA_CALLGRAPH"
	.align	4
	.sectionentsize	8
	.align		4
        /*0000*/ 	.word	0x00000000
	.align		4
        /*0004*/ 	.word	0xffffffff
	.align		4
        /*0008*/ 	.word	index@(_ZN7cutlass13device_kernelINS_4gemm6kernel13GemmUniversalIN4cute5tupleIJiiiiEEENS1_10collective13CollectiveMmaINS1_34MainloopSm90TmaGmmaWarpSpecializedILi5ENS5_IJNS4_1CILi1EEENSA_ILi2EEESB_EEENS1_35KernelTmaWarpSpecializedCooperativeEEENS5_IJNSA_ILi256EEENSA_ILi128EEENSA_ILi32EEEEEENS_10bfloat16_tENS5_IJlSB_lEEESK_SL_NS4_8TiledMMAINS4_8MMA_AtomIJNS4_4SM904GMMA28MMA_64x128x16_F32BF16BF16_SSILNSP_5MajorE0ELSR_0ELNSP_7ScaleInE1ELSS_1EEEEEENS4_6LayoutINS5_IJSC_SB_SB_EEENS5_IJSB_NSA_ILi0EEESX_EEEEENS5_IJNS4_10UnderscoreES10_S10_EEEEENS4_23SM90_TMA_LOAD_MULTICASTENS4_14ComposedLayoutINS4_7SwizzleILi2ELi4ELi3EEENS4_18smem_ptr_flag_bitsILi16EEENSV_INS5_IJNSA_ILi8EEESI_EEENS5_IJSI_SB_EEEEEEEvNS4_8identityENS4_13SM90_TMA_LOADES1D_vS1E_EENS_8epilogue10collective6detail29Sm90TmaWarpSpecializedAdapterINS1I_15DefaultEpilogueISK_SL_SL_NS1H_6thread17LinearCombinationISK_Li1EffLNS1M_9ScaleType4KindE0ELNS_15FloatRoundStyleE2ESK_EENS1_15EpilogueDefaultEEEEEvvEEEEvNT_6ParamsE)
	.align		4
        /*000c*/ 	.word	index@(__assertfail)
	.align		4
        /*0010*/ 	.word	0x00000000
	.align		4
        /*0014*/ 	.word	0xfffffffe
	.align		4
        /*0018*/ 	.word	0x00000000
	.align		4
        /*001c*/ 	.word	0xfffffffd
	.align		4
        /*0020*/ 	.word	0x00000000
	.align		4
        /*0024*/ 	.word	0xfffffffc


//--------------------- .nv.constant4             --------------------------
	.section	.nv.constant4,"a",@progbits
	.align	8
	.align		8
.nv.constant4:
        /*0000*/ 	.dword	__assertfail
	.align		8
        /*0008*/ 	.dword	__unnamed_1
	.align		8
        /*0010*/ 	.dword	_ZN39_INTERNAL_6adbbe0b_4_k_cu_a55d691b_33044cuda3std3__45__cpo5beginE
	.align		8
        /*0018*/ 	.dword	_ZN39_INTERNAL_6adbbe0b_4_k_cu_a55d691b_33044cuda3std3__45__cpo3endE
	.align		8
        /*0020*/ 	.dword	_ZN39_INTERNAL_6adbbe0b_4_k_cu_a55d691b_33044cuda3std3__45__cpo6cbeginE
	.align		8
        /*0028*/ 	.dword	_ZN39_INTERNAL_6adbbe0b_4_k_cu_a55d691b_33044cuda3std3__45__cpo4cendE
	.align		8
        /*0030*/ 	.dword	_ZN39_INTERNAL_6adbbe0b_4_k_cu_a55d691b_33044cuda3std3__441_GLOBAL__N__6adbbe0b_4_k_cu_a55d691b_33046ignoreE
	.align		8
        /*0038*/ 	.dword	_ZN39_INTERNAL_6adbbe0b_4_k_cu_a55d691b_33044cuda3std3__419piecewise_constructE
	.align		8
        /*0040*/ 	.dword	_ZN39_INTERNAL_6adbbe0b_4_k_cu_a55d691b_33044cuda3std3__48in_placeE
	.align		8
        /*0048*/ 	.dword	_ZN39_INTERNAL_6adbbe0b_4_k_cu_a55d691b_33044cuda3std6ranges3__45__cpo4swapE
	.align		8
        /*0050*/ 	.dword	_ZN39_INTERNAL_6adbbe0b_4_k_cu_a55d691b_33044cuda3std6ranges3__45__cpo9iter_moveE
	.align		8
        /*0058*/ 	.dword	_ZN39_INTERNAL_6adbbe0b_4_k_cu_a55d691b_33044cute7productE
	.align		8
        /*0060*/ 	.dword	_ZN39_INTERNAL_6adbbe0b_4_k_cu_a55d691b_33044cute1_E
	.align		8
        /*0068*/ 	.dword	$str$22
	.align		8
        /*0070*/ 	.dword	$str$23


//--------------------- .text._ZN7cutlass13device_kernelINS_4gemm6kernel13GemmUniversalIN4cute5tupleIJiiiiEEENS1_10collective13CollectiveMmaINS1_34MainloopSm90TmaGmmaWarpSpecializedILi5ENS5_IJNS4_1CILi1EEENSA_ILi2EEESB_EEENS1_35KernelTmaWarpSpecializedCooperativeEEENS5_IJNSA_ILi256EEENSA_ILi128EEENSA_ILi32EEEEEENS_10bfloat16_tENS5_IJlSB_lEEESK_SL_NS4_8TiledMMAINS4_8MMA_AtomIJNS4_4SM904GMMA28MMA_64x128x16_F32BF16BF16_SSILNSP_5MajorE0ELSR_0ELNSP_7ScaleInE1ELSS_1EEEEEENS4_6LayoutINS5_IJSC_SB_SB_EEENS5_IJSB_NSA_ILi0EEESX_EEEEENS5_IJNS4_10UnderscoreES10_S10_EEEEENS4_23SM90_TMA_LOAD_MULTICASTENS4_14ComposedLayoutINS4_7SwizzleILi2ELi4ELi3EEENS4_18smem_ptr_flag_bitsILi16EEENSV_INS5_IJNSA_ILi8EEESI_EEENS5_IJSI_SB_EEEEEEEvNS4_8identityENS4_13SM90_TMA_LOADES1D_vS1E_EENS_8epilogue10collective6detail29Sm90TmaWarpSpecializedAdapterINS1I_15DefaultEpilogueISK_SL_SL_NS1H_6thread17LinearCombinationISK_Li1EffLNS1M_9ScaleType4KindE0ELNS_15FloatRoundStyleE2ESK_EENS1_15EpilogueDefaultEEEEEvvEEEEvNT_6ParamsE --------------------------
	.section	.text._ZN7cutlass13device_kernelINS_4gemm6kernel13GemmUniversalIN4cute5tupleIJiiiiEEENS1_10collective13CollectiveMmaINS1_34MainloopSm90TmaGmmaWarpSpecializedILi5ENS5_IJNS4_1CILi1EEENSA_ILi2EEESB_EEENS1_35KernelTmaWarpSpecializedCooperativeEEENS5_IJNSA_ILi256EEENSA_ILi128EEENSA_ILi32EEEEEENS_10bfloat16_tENS5_IJlSB_lEEESK_SL_NS4_8TiledMMAINS4_8MMA_AtomIJNS4_4SM904GMMA28MMA_64x128x16_F32BF16BF16_SSILNSP_5MajorE0ELSR_0ELNSP_7ScaleInE1ELSS_1EEEEEENS4_6LayoutINS5_IJSC_SB_SB_EEENS5_IJSB_NSA_ILi0EEESX_EEEEENS5_IJNS4_10UnderscoreES10_S10_EEEEENS4_23SM90_TMA_LOAD_MULTICASTENS4_14ComposedLayoutINS4_7SwizzleILi2ELi4ELi3EEENS4_18smem_ptr_flag_bitsILi16EEENSV_INS5_IJNSA_ILi8EEESI_EEENS5_IJSI_SB_EEEEEEEvNS4_8identityENS4_13SM90_TMA_LOADES1D_vS1E_EENS_8epilogue10collective6detail29Sm90TmaWarpSpecializedAdapterINS1I_15DefaultEpilogueISK_SL_SL_NS1H_6thread17LinearCombinationISK_Li1EffLNS1M_9ScaleType4KindE0ELNS_15FloatRoundStyleE2ESK_EENS1_15EpilogueDefaultEEEEEvvEEEEvNT_6ParamsE,"ax",@progbits
	.align	128
.text._ZN7cutlass13device_kernelINS_4gemm6kernel13GemmUniversalIN4cute5tupleIJiiiiEEENS1_10collective13CollectiveMmaINS1_34MainloopSm90TmaGmmaWarpSpecializedILi5ENS5_IJNS4_1CILi1EEENSA_ILi2EEESB_EEENS1_35KernelTmaWarpSpecializedCooperativeEEENS5_IJNSA_ILi256EEENSA_ILi128EEENSA_ILi32EEEEEENS_10bfloat16_tENS5_IJlSB_lEEESK_SL_NS4_8TiledMMAINS4_8MMA_AtomIJNS4_4SM904GMMA28MMA_64x128x16_F32BF16BF16_SSILNSP_5MajorE0ELSR_0ELNSP_7ScaleInE1ELSS_1EEEEEENS4_6LayoutINS5_IJSC_SB_SB_EEENS5_IJSB_NSA_ILi0EEESX_EEEEENS5_IJNS4_10UnderscoreES10_S10_EEEEENS4_23SM90_TMA_LOAD_MULTICASTENS4_14ComposedLayoutINS4_7SwizzleILi2ELi4ELi3EEENS4_18smem_ptr_flag_bitsILi16EEENSV_INS5_IJNSA_ILi8EEESI_EEENS5_IJSI_SB_EEEEEEEvNS4_8identityENS4_13SM90_TMA_LOADES1D_vS1E_EENS_8epilogue10collective6detail29Sm90TmaWarpSpecializedAdapterINS1I_15DefaultEpilogueISK_SL_SL_NS1H_6thread17LinearCombinationISK_Li1EffLNS1M_9ScaleType4KindE0ELNS_15FloatRoundStyleE2ESK_EENS1_15EpilogueDefaultEEEEEvvEEEEvNT_6ParamsE:
        .type           _ZN7cutlass13device_kernelINS_4gemm6kernel13GemmUniversalIN4cute5tupleIJiiiiEEENS1_10collective13CollectiveMmaINS1_34MainloopSm90TmaGmmaWarpSpecializedILi5ENS5_IJNS4_1CILi1EEENSA_ILi2EEESB_EEENS1_35KernelTmaWarpSpecializedCooperativeEEENS5_IJNSA_ILi256EEENSA_ILi128EEENSA_ILi32EEEEEENS_10bfloat16_tENS5_IJlSB_lEEESK_SL_NS4_8TiledMMAINS4_8MMA_AtomIJNS4_4SM904GMMA28MMA_64x128x16_F32BF16BF16_SSILNSP_5MajorE0ELSR_0ELNSP_7ScaleInE1ELSS_1EEEEEENS4_6LayoutINS5_IJSC_SB_SB_EEENS5_IJSB_NSA_ILi0EEESX_EEEEENS5_IJNS4_10UnderscoreES10_S10_EEEEENS4_23SM90_TMA_LOAD_MULTICASTENS4_14ComposedLayoutINS4_7SwizzleILi2ELi4ELi3EEENS4_18smem_ptr_flag_bitsILi16EEENSV_INS5_IJNSA_ILi8EEESI_EEENS5_IJSI_SB_EEEEEEEvNS4_8identityENS4_13SM90_TMA_LOADES1D_vS1E_EENS_8epilogue10collective6detail29Sm90TmaWarpSpecializedAdapterINS1I_15DefaultEpilogueISK_SL_SL_NS1H_6thread17LinearCombinationISK_Li1EffLNS1M_9ScaleType4KindE0ELNS_15FloatRoundStyleE2ESK_EENS1_15EpilogueDefaultEEEEEvvEEEEvNT_6ParamsE,@function
        .size           _ZN7cutlass13device_kernelINS_4gemm6kernel13GemmUniversalIN4cute5tupleIJiiiiEEENS1_10collective13CollectiveMmaINS1_34MainloopSm90TmaGmmaWarpSpecializedILi5ENS5_IJNS4_1CILi1EEENSA_ILi2EEESB_EEENS1_35KernelTmaWarpSpecializedCooperativeEEENS5_IJNSA_ILi256EEENSA_ILi128EEENSA_ILi32EEEEEENS_10bfloat16_tENS5_IJlSB_lEEESK_SL_NS4_8TiledMMAINS4_8MMA_AtomIJNS4_4SM904GMMA28MMA_64x128x16_F32BF16BF16_SSILNSP_5MajorE0ELSR_0ELNSP_7ScaleInE1ELSS_1EEEEEENS4_6LayoutINS5_IJSC_SB_SB_EEENS5_IJSB_NSA_ILi0EEESX_EEEEENS5_IJNS4_10UnderscoreES10_S10_EEEEENS4_23SM90_TMA_LOAD_MULTICASTENS4_14ComposedLayoutINS4_7SwizzleILi2ELi4ELi3EEENS4_18smem_ptr_flag_bitsILi16EEENSV_INS5_IJNSA_ILi8EEESI_EEENS5_IJSI_SB_EEEEEEEvNS4_8identityENS4_13SM90_TMA_LOADES1D_vS1E_EENS_8epilogue10collective6detail29Sm90TmaWarpSpecializedAdapterINS1I_15DefaultEpilogueISK_SL_SL_NS1H_6thread17LinearCombinationISK_Li1EffLNS1M_9ScaleType4KindE0ELNS_15FloatRoundStyleE2ESK_EENS1_15EpilogueDefaultEEEEEvvEEEEvNT_6ParamsE,(.L_x_327 - _ZN7cutlass13device_kernelINS_4gemm6kernel13GemmUniversalIN4cute5tupleIJiiiiEEENS1_10collective13CollectiveMmaINS1_34MainloopSm90TmaGmmaWarpSpecializedILi5ENS5_IJNS4_1CILi1EEENSA_ILi2EEESB_EEENS1_35KernelTmaWarpSpecializedCooperativeEEENS5_IJNSA_ILi256EEENSA_ILi128EEENSA_ILi32EEEEEENS_10bfloat16_tENS5_IJlSB_lEEESK_SL_NS4_8TiledMMAINS4_8MMA_AtomIJNS4_4SM904GMMA28MMA_64x128x16_F32BF16BF16_SSILNSP_5MajorE0ELSR_0ELNSP_7ScaleInE1ELSS_1EEEEEENS4_6LayoutINS5_IJSC_SB_SB_EEENS5_IJSB_NSA_ILi0EEESX_EEEEENS5_IJNS4_10UnderscoreES10_S10_EEEEENS4_23SM90_TMA_LOAD_MULTICASTENS4_14ComposedLayoutINS4_7SwizzleILi2ELi4ELi3EEENS4_18smem_ptr_flag_bitsILi16EEENSV_INS5_IJNSA_ILi8EEESI_EEENS5_IJSI_SB_EEEEEEEvNS4_8identityENS4_13SM90_TMA_LOADES1D_vS1E_EENS_8epilogue10collective6detail29Sm90TmaWarpSpecializedAdapterINS1I_15DefaultEpilogueISK_SL_SL_NS1H_6thread17LinearCombinationISK_Li1EffLNS1M_9ScaleType4KindE0ELNS_15FloatRoundStyleE2ESK_EENS1_15EpilogueDefaultEEEEEvvEEEEvNT_6ParamsE)
        .other          _ZN7cutlass13device_kernelINS_4gemm6kernel13GemmUniversalIN4cute5tupleIJiiiiEEENS1_10collective13CollectiveMmaINS1_34MainloopSm90TmaGmmaWarpSpecializedILi5ENS5_IJNS4_1CILi1EEENSA_ILi2EEESB_EEENS1_35KernelTmaWarpSpecializedCooperativeEEENS5_IJNSA_ILi256EEENSA_ILi128EEENSA_ILi32EEEEEENS_10bfloat16_tENS5_IJlSB_lEEESK_SL_NS4_8TiledMMAINS4_8MMA_AtomIJNS4_4SM904GMMA28MMA_64x128x16_F32BF16BF16_SSILNSP_5MajorE0ELSR_0ELNSP_7ScaleInE1ELSS_1EEEEEENS4_6LayoutINS5_IJSC_SB_SB_EEENS5_IJSB_NSA_ILi0EEESX_EEEEENS5_IJNS4_10UnderscoreES10_S10_EEEEENS4_23SM90_TMA_LOAD_MULTICASTENS4_14ComposedLayoutINS4_7SwizzleILi2ELi4ELi3EEENS4_18smem_ptr_flag_bitsILi16EEENSV_INS5_IJNSA_ILi8EEESI_EEENS5_IJSI_SB_EEEEEEEvNS4_8identityENS4_13SM90_TMA_LOADES1D_vS1E_EENS_8epilogue10collective6detail29Sm90TmaWarpSpecializedAdapterINS1I_15DefaultEpilogueISK_SL_SL_NS1H_6thread17LinearCombinationISK_Li1EffLNS1M_9ScaleType4KindE0ELNS_15FloatRoundStyleE2ESK_EENS1_15EpilogueDefaultEEEEEvvEEEEvNT_6ParamsE,@"STO_CUDA_ENTRY STV_DEFAULT"
_ZN7cutlass13device_kernelINS_4gemm6kernel13GemmUniversalIN4cute5tupleIJiiiiEEENS1_10collective13CollectiveMmaINS1_34MainloopSm90TmaGmmaWarpSpecializedILi5ENS5_IJNS4_1CILi1EEENSA_ILi2EEESB_EEENS1_35KernelTmaWarpSpecializedCooperativeEEENS5_IJNSA_ILi256EEENSA_ILi128EEENSA_ILi32EEEEEENS_10bfloat16_tENS5_IJlSB_lEEESK_SL_NS4_8TiledMMAINS4_8MMA_AtomIJNS4_4SM904GMMA28MMA_64x128x16_F32BF16BF16_SSILNSP_5MajorE0ELSR_0ELNSP_7ScaleInE1ELSS_1EEEEEENS4_6LayoutINS5_IJSC_SB_SB_EEENS5_IJSB_NSA_ILi0EEESX_EEEEENS5_IJNS4_10UnderscoreES10_S10_EEEEENS4_23SM90_TMA_LOAD_MULTICASTENS4_14ComposedLayoutINS4_7SwizzleILi2ELi4ELi3EEENS4_18smem_ptr_flag_bitsILi16EEENSV_INS5_IJNSA_ILi8EEESI_EEENS5_IJSI_SB_EEEEEEEvNS4_8identityENS4_13SM90_TMA_LOADES1D_vS1E_EENS_8epilogue10collective6detail29Sm90TmaWarpSpecializedAdapterINS1I_15DefaultEpilogueISK_SL_SL_NS1H_6thread17LinearCombinationISK_Li1EffLNS1M_9ScaleType4KindE0ELNS_15FloatRoundStyleE2ESK_EENS1_15EpilogueDefaultEEEEEvvEEEEvNT_6ParamsE:
[----:B------:R-:W0:Y:S01]  /*0000*/  LDC R1, c[0x0][0x28] ;  /* 0x00000a00ff017b82 */ /* 0x000e220000000800 */
[----:B------:R-:W1:Y:S01]  /*0010*/  S2R R18, SR_TID.X ;  /* 0x0000000000127919 */ /* 0x000e620000002100 */
[----:B------:R-:W-:Y:S01]  /*0020*/  ELECT P0, URZ, PT ;  /* 0x00000000003f782f */ /* 0x000fe20003800000 */
[----:B------:R-:W-:Y:S01]  /*0030*/  BSSY B0, `(.L_x_0) ;  /* 0x000000f000007945 */ /* 0x000fe20003800000 */
[--C-:B-1----:R-:W-:Y:S02]  /*0040*/  SHF.R.U32.HI R0, RZ, 0x5, R18.reuse ;  /* 0x00000005ff007819 */ /* 0x102fe40000011612 */
[----:B------:R-:W-:-:S03]  /*0050*/  SHF.R.U32.HI R3, RZ, 0x7, R18 ;  /* 0x00000007ff037819 */ /* 0x000fc60000011612 */
[----:B------:R-:W1:Y:S04]  /*0060*/  SHFL.IDX PT, R2, R0, RZ, 0x1f ;  /* 0x00001fff00027589 */ /* 0x000e6800000e0000 */
[----:B------:R2:W3:Y:S01]  /*0070*/  SHFL.IDX PT, R5, R3, RZ, 0x1f ;  /* 0x00001fff03057589 */ /* 0x0004e200000e0000 */
[----:B-1----:R-:W-:-:S13]  /*0080*/  ISETP.NE.OR P0, PT, R2, RZ, !P0 ;  /* 0x000000ff0200720c */ /* 0x002fda0004705670 */
[----:B0-23--:R-:W-:Y:S05]  /*0090*/  @P0 BRA `(.L_x_1) ;  /* 0x0000000000200947 */ /* 0x00dfea0003800000 */
[----:B------:R-:W-:Y:S02]  /*00a0*/  ULDC.64 UR4, c[0x0][0x198] ;  /* 0x0000660000047ab9 */ /* 0x000fe40000000a00 */
[----:B------:R-:W-:Y:S02]  /*00b0*/  UIADD3 UR6, UP0, UR4, 0xf0, URZ ;  /* 0x000000f004067890 */ /* 0x000fe4000ff1e03f */
[----:B------:R-:W-:Y:S02]  /*00c0*/  UIADD3 UR4, UP1, UR4, 0x1f0, URZ ;  /* 0x000001f004047890 */ /* 0x000fe4000ff3e03f */
[----:B------:R-:W-:Y:S02]  /*00d0*/  UIADD3.X UR7, URZ, UR5, URZ, UP0, !UPT ;  /* 0x000000053f077290 */ /* 0x000fe400087fe43f */
[----:B------:R-:W-:-:S07]  /*00e0*/  UIADD3.X UR5, URZ, UR5, URZ, UP1, !UPT ;  /* 0x000000053f057290 */ /* 0x000fce0008ffe43f */
[----:B------:R0:W-:Y:S02]  /*00f0*/  UTMACCTL.PF [UR6] ;  /* 0x00000000060079b9 */ /* 0x0001e40008040000 */
[----:B------:R0:W-:Y:S02]  /*0100*/  UTMACCTL.PF [UR4] ;  /* 0x00000000040079b9 */ /* 0x0001e40008040000 */
[----:B0-----:R-:W-:Y:S01]  /*0110*/  NOP ;  /* 0x0000000000007918 */ /* 0x001fe20000000000 */
.L_x_1:
[----:B------:R-:W-:Y:S05]  /*0120*/  BSYNC B0 ;  /* 0x0000000000007941 */ /* 0x000fea0003800000 */
.L_x_0:
[----:B------:R-:W0:Y:S02]  /*0130*/  SHFL.IDX PT, R3, R0, RZ, 0x1f ;  /* 0x00001fff00037589 */ /* 0x000e2400000e0000 */
[----:B0-----:R-:W-:-:S13]  /*0140*/  ISETP.NE.AND P0, PT, R3, RZ, PT ;  /* 0x000000ff0300720c */ /* 0x001fda0003f05270 */
[----:B------:R-:W-:Y:S05]  /*0150*/  @P0 BRA `(.L_x_2) ;  /* 0x0000000000600947 */ /* 0x000fea0003800000 */
[----:B------:R-:W0:Y:S01]  /*0160*/  S2UR UR8, SR_CgaCtaId ;  /* 0x00000000000879c3 */ /* 0x000e220000008800 */
[----:B------:R-:W-:Y:S01]  /*0170*/  UMOV UR4, 0x400 ;  /* 0x0000040000047882 */ /* 0x000fe20000000000 */
[----:B------:R-:W-:Y:S01]  /*0180*/  UMOV UR5, 0x1 ;  /* 0x0000000100057882 */ /* 0x000fe20000000000 */
[----:B------:R-:W-:Y:S01]  /*0190*/  UMOV UR6, 0x4 ;  /* 0x0000000400067882 */ /* 0x000fe20000000000 */
[----:B------:R-:W-:Y:S01]  /*01a0*/  ELECT P0, URZ, PT ;  /* 0x00000000003f782f */ /* 0x000fe20003800000 */
[----:B------:R-:W-:-:S04]  /*01b0*/  UIADD3 UR6, -UR6, 0x100000, URZ ;  /* 0x0010000006067890 */ /* 0x000fc8000fffe13f */
[----:B------:R-:W-:Y:S02]  /*01c0*/  USHF.L.U32 UR7, UR6, 0xb, URZ ;  /* 0x0000000b06077899 */ /* 0x000fe4000800063f */
[----:B------:R-:W-:Y:S02]  /*01d0*/  USHF.L.U32 UR6, UR6, 0x1, URZ ;  /* 0x0000000106067899 */ /* 0x000fe4000800063f */
[----:B0-----:R-:W-:Y:S02]  /*01e0*/  ULEA UR8, UR8, UR4, 0x18 ;  /* 0x0000000408087291 */ /* 0x001fe4000f8ec03f */
[----:B------:R-:W-:-:S04]  /*01f0*/  UIADD3 UR4, -UR5, 0x100000, URZ ;  /* 0x0010000005047890 */ /* 0x000fc8000fffe13f */
[----:B------:R-:W-:Y:S02]  /*0200*/  USHF.L.U32 UR5, UR4, 0xb, URZ ;  /* 0x0000000b04057899 */ /* 0x000fe4000800063f */
[----:B------:R-:W-:Y:S01]  /*0210*/  USHF.L.U32 UR4, UR4, 0x1, URZ ;  /* 0x0000000104047899 */ /* 0x000fe2000800063f */
[----:B------:R-:W0:Y:S11]  /*0220*/  FENCE.VIEW.ASYNC.S ;  /* 0x00000000000073c6 */ /* 0x000e360000000000 */
[----:B0-----:R0:W1:Y:S01]  /*0230*/  SYNCS.EXCH.64 URZ, [UR8], UR4 ;  /* 0x00000004083f75b2 */ /* 0x0010620008000100 */
[----:B------:R0:W2:Y:S01]  /*0240*/  SYNCS.EXCH.64 URZ, [UR8+0x28], UR6 ;  /* 0x00002806083f75b2 */ /* 0x0000a20008000100 */
[----:B------:R0:W3:Y:S01]  /*0250*/  SYNCS.EXCH.64 URZ, [UR8+0x8], UR4 ;  /* 0x00000804083f75b2 */ /* 0x0000e20008000100 */
[----:B------:R0:W4:Y:S01]  /*0260*/  SYNCS.EXCH.64 URZ, [UR8+0x30], UR6 ;  /* 0x00003006083f75b2 */ /* 0x0001220008000100 */
[----:B------:R0:W0:Y:S01]  /*0270*/  SYNCS.EXCH.64 URZ, [UR8+0x10], UR4 ;  /* 0x00001004083f75b2 */ /* 0x0000220008000100 */
[----:B------:R0:W0:Y:S01]  /*0280*/  SYNCS.EXCH.64 URZ, [UR8+0x38], UR6 ;  /* 0x00003806083f75b2 */ /* 0x0000220008000100 */
[----:B------:R0:W0:Y:S01]  /*0290*/  SYNCS.EXCH.64 URZ, [UR8+0x18], UR4 ;  /* 0x00001804083f75b2 */ /* 0x0000220008000100 */
[----:B------:R0:W0:Y:S01]  /*02a0*/  SYNCS.EXCH.64 URZ, [UR8+0x40], UR6 ;  /* 0x00004006083f75b2 */ /* 0x0000220008000100 */
[----:B------:R0:W0:Y:S01]  /*02b0*/  SYNCS.EXCH.64 URZ, [UR8+0x20], UR4 ;  /* 0x00002004083f75b2 */ /* 0x0000220008000100 */
[----:B------:R0:W0:Y:S01]  /*02c0*/  SYNCS.EXCH.64 URZ, [UR8+0x48], UR6 ;  /* 0x00004806083f75b2 */ /* 0x0000220008000100 */
[----:B------:R-:W-:Y:S01]  /*02d0*/  NOP ;  /* 0x0000000000007918 */ /* 0x000fe20000000000 */
.L_x_2:
[----:B------:R-:W5:Y:S01]  /*02e0*/  SHFL.IDX PT, R0, R0, RZ, 0x1f ;  /* 0x00001fff00007589 */ /* 0x000f6200000e0000 */
[----:B------:R-:W-:Y:S01]  /*02f0*/  SHF.R.S32.HI R7, RZ, 0x1f, R18 ;  /* 0x0000001fff077819 */ /* 0x000fe20000011412 */
[----:B0-----:R-:W0:Y:S01]  /*0300*/  S2UR UR8, SR_CTAID.X ;  /* 0x00000000000879c3 */ /* 0x001e220000002500 */
[----:B------:R-:W-:Y:S01]  /*0310*/  ELECT P0, URZ, PT ;  /* 0x00000000003f782f */ /* 0x000fe20003800000 */
[----:B------:R-:W1:Y:S01]  /*0320*/  S2R R4, SR_CTAID.Y ;  /* 0x0000000000047919 */ /* 0x000e620000002600 */
[----:B------:R-:W-:Y:S01]  /*0330*/  LEA.HI R7, R7, R18, RZ, 0x7 ;  /* 0x0000001207077211 */ /* 0x000fe200078f38ff */
[----:B------:R-:W-:Y:S01]  /*0340*/  ULDC UR4, c[0x0][0x154] ;  /* 0x0000550000047ab9 */ /* 0x000fe20000000800 */
[----:B------:R-:W-:Y:S01]  /*0350*/  SHF.R.S32.HI R8, RZ, 0x1f, R3 ;  /* 0x0000001fff087819 */ /* 0x000fe20000011403 */
[----:B------:R-:W-:Y:S01]  /*0360*/  NOP ;  /* 0x0000000000007918 */ /* 0x000fe20000000000 */
[----:B------:R-:W-:Y:S01]  /*0370*/  LOP3.LUT R7, R7, 0xffffff80, RZ, 0xc0, !PT ;  /* 0xffffff8007077812 */ /* 0x000fe200078ec0ff */
[----:B------:R-:W2:Y:S01]  /*0380*/  LDC R12, c[0x0][0x140] ;  /* 0x00005000ff0c7b82 */ /* 0x000ea20000000800 */
[----:B------:R-:W-:Y:S01]  /*0390*/  LEA.HI R8, R8, R3, RZ, 0x2 ;  /* 0x0000000308087211 */ /* 0x000fe200078f10ff */
[----:B------:R-:W-:-:S02]  /*03a0*/  NOP ;  /* 0x0000000000007918 */ /* 0x000fc40000000000 */
[----:B------:R-:W-:Y:S01]  /*03b0*/  IMAD.IADD R6, R18, 0x1, -R7 ;  /* 0x0000000112067824 */ /* 0x000fe200078e0a07 */
[----:B------:R-:W-:-:S03]  /*03c0*/  LOP3.LUT R8, R8, 0x3ffffffc, RZ, 0xc0, !PT ;  /* 0x3ffffffc08087812 */ /* 0x000fc600078ec0ff */
[----:B------:R-:W3:Y:S01]  /*03d0*/  LDC R10, c[0x0][0x144] ;  /* 0x00005100ff0a7b82 */ /* 0x000ee20000000800 */
[----:B------:R-:W-:Y:S02]  /*03e0*/  SHF.R.S32.HI R7, RZ, 0x1f, R6 ;  /* 0x0000001fff077819 */ /* 0x000fe40000011406 */
[----:B------:R-:W-:Y:S02]  /*03f0*/  LOP3.LUT P2, RZ, R6, 0x7, RZ, 0xc0, !PT ;  /* 0x0000000706ff7812 */ /* 0x000fe4000784c0ff */
[----:B------:R-:W-:Y:S01]  /*0400*/  LEA.HI R7, R7, R6, RZ, 0x3 ;  /* 0x0000000607077211 */ /* 0x000fe200078f18ff */
[----:B------:R-:W-:Y:S01]  /*0410*/  VIADD R6, R5, 0xffffffff ;  /* 0xffffffff05067836 */ /* 0x000fe20000000000 */
[----:B-----5:R-:W-:Y:S02]  /*0420*/  ISETP.NE.OR P0, PT, R0, RZ, !P0 ;  /* 0x000000ff0000720c */ /* 0x020fe40004705670 */
[--C-:B------:R-:W-:Y:S02]  /*0430*/  SHF.R.S32.HI R0, RZ, 0x3, R7.reuse ;  /* 0x00000003ff007819 */ /* 0x100fe40000011407 */
[----:B------:R-:W-:-:S02]  /*0440*/  SHF.R.S32.HI R7, RZ, 0x1f, R7 ;  /* 0x0000001fff077819 */ /* 0x000fc40000011407 */
[----:B------:R-:W-:Y:S02]  /*0450*/  ISETP.GE.U32.AND P5, PT, R6, 0x2, PT ;  /* 0x000000020600780c */ /* 0x000fe40003fa6070 */
[----:B------:R-:W-:Y:S02]  /*0460*/  LEA.HI R7, R7, R0, RZ, 0x2 ;  /* 0x0000000007077211 */ /* 0x000fe400078f10ff */
[----:B--2---:R-:W-:Y:S02]  /*0470*/  ISETP.EQ.U32.AND P3, PT, R12, 0x1, PT ;  /* 0x000000010c00780c */ /* 0x004fe40003f62070 */
[----:B-1----:R-:W-:Y:S01]  /*0480*/  I2FP.F32.U32 R9, R4 ;  /* 0x0000000400097245 */ /* 0x002fe20000201000 */
[----:B------:R-:W-:Y:S01]  /*0490*/  VOTEU.ALL UP0, P0 ;  /* 0x00000000003f7886 */ /* 0x000fe20000000000 */
[----:B------:R-:W-:Y:S01]  /*04a0*/  LOP3.LUT R7, R7, 0xfffffffc, RZ, 0xc0, !PT ;  /* 0xfffffffc07077812 */ /* 0x000fe200078ec0ff */
[----:B------:R-:W-:Y:S02]  /*04b0*/  VOTEU.ALL UP1, P0 ;  /* 0x00000000003f7886 */ /* 0x000fe40000020000 */
[----:B------:R-:W-:Y:S01]  /*04c0*/  FMUL R11, R9, UR4 ;  /* 0x00000004090b7c20 */ /* 0x000fe20008400000 */
[----:B------:R-:W-:Y:S01]  /*04d0*/  IMAD.IADD R9, R3, 0x1, -R8 ;  /* 0x0000000103097824 */ /* 0x000fe200078e0a08 */
[----:B0-----:R-:W-:Y:S01]  /*04e0*/  I2FP.F32.U32 R8, UR8 ;  /* 0x0000000800087c45 */ /* 0x001fe20008201000 */
[----:B------:R-:W-:Y:S01]  /*04f0*/  IMAD.IADD R0, R0, 0x1, -R7 ;  /* 0x0000000100007824 */ /* 0x000fe200078e0a07 */
[----:B------:R-:W0:Y:S01]  /*0500*/  @!UP0 S2UR UR7, SR_CgaCtaId ;  /* 0x00000000000789c3 */ /* 0x000e220000008800 */
[----:B------:R-:W-:Y:S01]  /*0510*/  ULDC UR4, c[0x0][0x150] ;  /* 0x0000540000047ab9 */ /* 0x000fe20000000800 */
[----:B------:R-:W1:Y:S01]  /*0520*/  F2I.U32.TRUNC.NTZ R11, R11 ;  /* 0x0000000b000b7305 */ /* 0x000e62000020f000 */
[----:B------:R-:W-:Y:S01]  /*0530*/  FMUL R8, R8, UR4 ;  /* 0x0000000408087c20 */ /* 0x000fe20008400000 */
[----:B------:R-:W-:Y:S01]  /*0540*/  SHF.R.S32.HI R3, RZ, 0x1f, R2 ;  /* 0x0000001fff037819 */ /* 0x000fe20000011402 */
[----:B------:R-:W-:Y:S01]  /*0550*/  IMAD R9, R9, 0x4, R0 ;  /* 0x0000000409097824 */ /* 0x000fe200078e0200 */
[----:B------:R-:W-:Y:S01]  /*0560*/  UMOV UR4, 0x20 ;  /* 0x0000002000047882 */ /* 0x000fe20000000000 */
[----:B------:R-:W-:Y:S01]  /*0570*/  @!UP0 UMOV UR6, 0x400 ;  /* 0x0000040000068882 */ /* 0x000fe20000000000 */
[----:B------:R-:W2:Y:S01]  /*0580*/  LDC R7, c[0x0][0x148] ;  /* 0x00005200ff077b82 */ /* 0x000ea20000000800 */
[----:B------:R-:W-:Y:S01]  /*0590*/  LEA.HI R3, R3, R2, RZ, 0x2 ;  /* 0x0000000203037211 */ /* 0x000fe200078f10ff */
[----:B------:R-:W5:Y:S01]  /*05a0*/  F2I.U32.TRUNC.NTZ R8, R8 ;  /* 0x0000000800087305 */ /* 0x000f62000020f000 */
[----:B------:R-:W-:Y:S01]  /*05b0*/  IMAD.SHL.U32 R22, R9, 0x4, RZ ;  /* 0x0000000409167824 */ /* 0x000fe200078e00ff */
[----:B------:R-:W-:-:S04]  /*05c0*/  @!UP0 UIADD3 UR4, -UR4, 0x100000, URZ ;  /* 0x0010000004048890 */ /* 0x000fc8000fffe13f */
[----:B------:R-:W-:Y:S02]  /*05d0*/  @!UP0 USHF.L.U32 UR5, UR4, 0xb, URZ ;  /* 0x0000000b04058899 */ /* 0x000fe4000800063f */
[----:B------:R-:W-:Y:S01]  /*05e0*/  @!UP0 USHF.L.U32 UR4, UR4, 0x1, URZ ;  /* 0x0000000104048899 */ /* 0x000fe2000800063f */
[----:B------:R-:W-:Y:S02]  /*05f0*/  LOP3.LUT R3, R3, 0xfffffffc, RZ, 0xc0, !PT ;  /* 0xfffffffc03037812 */ /* 0x000fe400078ec0ff */
[----:B------:R-:W-:Y:S01]  /*0600*/  LOP3.LUT R22, R9, 0xc, R22, 0x78, !PT ;  /* 0x0000000c09167812 */ /* 0x000fe200078e7816 */
[----:B-1----:R-:W-:Y:S02]  /*0610*/  IMAD.MOV R21, RZ, RZ, -R11 ;  /* 0x000000ffff157224 */ /* 0x002fe400078e0a0b */
[----:B------:R-:W-:Y:S01]  /*0620*/  IMAD.IADD R0, R2, 0x1, -R3 ;  /* 0x0000000102007824 */ /* 0x000fe200078e0a03 */
[----:B0-----:R-:W-:Y:S01]  /*0630*/  @!UP0 ULEA UR6, UR7, UR6, 0x18 ;  /* 0x0000000607068291 */ /* 0x001fe2000f8ec03f */
[----:B-----5:R-:W-:-:S03]  /*0640*/  IMAD.MOV R3, RZ, RZ, -R8 ;  /* 0x000000ffff037224 */ /* 0x020fc600078e0a08 */
[----:B------:R-:W-:Y:S01]  /*0650*/  ISETP.NE.AND P1, PT, R0, 0x3, PT ;  /* 0x000000030000780c */ /* 0x000fe20003f25270 */
[----:B------:R-:W-:Y:S01]  /*0660*/  VOTEU.ALL UP0, P0 ;  /* 0x00000000003f7886 */ /* 0x000fe20000000000 */
[----:B------:R-:W-:Y:S01]  /*0670*/  ISETP.LT.U32.AND P0, PT, R22, 0x2, !P2 ;  /* 0x000000021600780c */ /* 0x000fe20005701070 */
[----:B---3--:R-:W-:Y:S01]  /*0680*/  IMAD R3, R10, R3, UR8 ;  /* 0x000000080a037e24 */ /* 0x008fe2000f8e0203 */
[----:B------:R-:W-:Y:S01]  /*0690*/  ISETP.EQ.OR P1, PT, R0, RZ, !P1 ;  /* 0x000000ff0000720c */ /* 0x000fe20004f22670 */
[----:B--2---:R-:W-:Y:S01]  /*06a0*/  IMAD R9, R7, R21, R4 ;  /* 0x0000001507097224 */ /* 0x004fe200078e0204 */
[C---:B------:R-:W-:Y:S02]  /*06b0*/  ISETP.NE.AND P2, PT, R5.reuse, RZ, PT ;  /* 0x000000ff0500720c */ /* 0x040fe40003f45270 */
[----:B------:R-:W-:Y:S01]  /*06c0*/  ISETP.EQ.AND P1, PT, R5, RZ, P1 ;  /* 0x000000ff0500720c */ /* 0x000fe20000f22270 */
[----:B------:R-:W0:Y:S02]  /*06d0*/  FENCE.VIEW.ASYNC.S ;  /* 0x00000000000073c6 */ /* 0x000e240000000000 */
[----:B0-----:R0:W1:Y:S01]  /*06e0*/  @!UP0 SYNCS.EXCH.64 URZ, [UR6+0x60], UR4 ;  /* 0x00006004063f85b2 */ /* 0x0010620008000100 */
[----:B------:R-:W-:-:S02]  /*06f0*/  ISETP.NE.AND P4, PT, R9, R22, PT ;  /* 0x000000160900720c */ /* 0x000fc40003f85270 */
[----:B------:R-:W-:Y:S02]  /*0700*/  SEL R19, RZ, 0x1, !P1 ;  /* 0x00000001ff137807 */ /* 0x000fe40004800000 */
[----:B------:R-:W-:Y:S02]  /*0710*/  ISETP.EQ.OR P4, PT, R3, RZ, !P4 ;  /* 0x000000ff0300720c */ /* 0x000fe40006782670 */
[----:B------:R-:W-:Y:S02]  /*0720*/  SEL R19, R19, 0x2, P5 ;  /* 0x0000000213137807 */ /* 0x000fe40002800000 */
[----:B------:R-:W-:-:S04]  /*0730*/  PLOP3.LUT P0, PT, P0, P4, PT, 0x80, 0x0 ;  /* 0x000000000000781c */ /* 0x000fc80000709070 */
[----:B------:R-:W-:Y:S01]  /*0740*/  P2R R156, PR, RZ, 0x1 ;  /* 0x00000001ff9c7803 */ /* 0x000fe20000000000 */
[----:B------:R0:W2:Y:S01]  /*0750*/  @!UP1 SYNCS.EXCH.64 URZ, [UR6+0x68], UR4 ;  /* 0x00006804063f95b2 */ /* 0x0000a20008000100 */
[----:B------:R-:W-:Y:S01]  /*0760*/  NOP ;  /* 0x0000000000007918 */ /* 0x000fe20000000000 */
[----:B------:R-:W-:Y:S06]  /*0770*/  @!P3 BRA `(.L_x_3) ;  /* 0x000000000008b947 */ /* 0x000fec0003800000 */
[----:B-12-4-:R-:W-:Y:S01]  /*0780*/  UCGABAR_ARV ;  /* 0x00000000000079c7 */ /* 0x016fe20008000000 */
[----:B------:R-:W-:Y:S05]  /*0790*/  BRA `(.L_x_4) ;  /* 0x0000000000047947 */ /* 0x000fea0003800000 */
.L_x_3:
[----:B-12-4-:R-:W-:Y:S01]  /*07a0*/  NOP ;  /* 0x0000000000007918 */ /* 0x016fe20000000000 */
.L_x_4:
[----:B------:R-:W1:Y:S01]  /*07b0*/  LDC R2, c[0x0][0x65c] ;  /* 0x00019700ff027b82 */ /* 0x000e620000000800 */
[----:B------:R-:W-:Y:S02]  /*07c0*/  IMAD.U32 R8, RZ, RZ, UR8 ;  /* 0x00000008ff087e24 */ /* 0x000fe4000f8e00ff */
[----:B------:R-:W-:Y:S01]  /*07d0*/  IMAD.MOV.U32 R9, RZ, RZ, RZ ;  /* 0x000000ffff097224 */ /* 0x000fe200078e00ff */
[----:B-1----:R-:W-:-:S04]  /*07e0*/  ISETP.NE.AND P1, PT, R2, 0x1, PT ;  /* 0x000000010200780c */ /* 0x002fc80003f25270 */
[----:B------:R-:W-:-:S09]  /*07f0*/  P2R R5, PR, RZ, 0x2 ;  /* 0x00000002ff057803 */ /* 0x000fd20000000000 */
[----:B------:R-:W1:Y:S01]  /*0800*/  @P1 LDC R17, c[0x0][0x10] ;  /* 0x00000400ff111b82 */ /* 0x000e620000000800 */
[----:B------:R-:W-:Y:S01]  /*0810*/  @P1 IMAD.MOV.U32 R5, RZ, RZ, RZ ;  /* 0x000000ffff051224 */ /* 0x000fe200078e00ff */
[----:B------:R-:W-:-:S06]  /*0820*/  @P1 MOV R13, RZ ;  /* 0x000000ff000d1202 */ /* 0x000fcc0000000f00 */
[----:B------:R-:W2:Y:S01]  /*0830*/  @!P1 LDC R11, c[0x0][0xc] ;  /* 0x00000300ff0b9b82 */ /* 0x000ea20000000800 */
[----:B-1----:R-:W-:-:S04]  /*0840*/  @P1 IMAD.WIDE.U32 R16, R17, UR8, R4 ;  /* 0x0000000811101c25 */ /* 0x002fc8000f8e0004 */
[----:B------:R-:W-:Y:S02]  /*0850*/  @P1 IMAD.IADD R17, R17, 0x1, R13 ;  /* 0x0000000111111824 */ /* 0x000fe400078e020d */
[----:B--2---:R-:W-:-:S04]  /*0860*/  @!P1 IMAD.WIDE.U32 R8, R4, R11, R8 ;  /* 0x0000000b04089225 */ /* 0x004fc800078e0008 */
[----:B------:R-:W-:Y:S02]  /*0870*/  @!P1 IMAD.MOV.U32 R16, RZ, RZ, R8 ;  /* 0x000000ffff109224 */ /* 0x000fe400078e0008 */
[----:B------:R-:W-:Y:S01]  /*0880*/  @!P1 IMAD.MOV.U32 R17, RZ, RZ, R9 ;  /* 0x000000ffff119224 */ /* 0x000fe200078e0009 */
[----:B------:R-:W-:Y:S06]  /*0890*/  @!P3 BRA `(.L_x_5) ;  /* 0x00000000000cb947 */ /* 0x000fec0003800000 */
[----:B------:R-:W-:Y:S01]  /*08a0*/  UCGABAR_WAIT ;  /* 0x0000000000007dc7 */ /* 0x000fe20008000000 */
[----:B------:R-:W-:Y:S01]  /*08b0*/  CCTL.IVALL ;  /* 0x00000000ff00798f */ /* 0x000fe20002000000 */
[----:B------:R-:W-:Y:S05]  /*08c0*/  BRA `(.L_x_6) ;  /* 0x0000000000047947 */ /* 0x000fea0003800000 */
.L_x_5:
[----:B------:R-:W-:Y:S06]  /*08d0*/  BAR.SYNC.DEFER_BLOCKING 0x0 ;  /* 0x0000000000007b1d */ /* 0x000fec0000010000 */
.L_x_6:
[----:B------:R-:W-:Y:S05]  /*08e0*/  @!P2 BRA `(.L_x_7) ;  /* 0x000000a000d0a947 */ /* 0x000fea0003800000 */
[----:B------:R-:W-:-:S13]  /*08f0*/  ISETP.GT.U32.AND P0, PT, R6, 0x1, PT ;  /* 0x000000010600780c */ /* 0x000fda0003f04070 */
[----:B0-----:R-:W-:Y:S05]  /*0900*/  @P0 EXIT ;  /* 0x000000000000094d */ /* 0x001fea0003800000 */
[----:B------:R-:W-:Y:S01]  /*0910*/  ULDC.64 UR4, c[0x0][0x650] ;  /* 0x0001940000047ab9 */ /* 0x000fe20000000a00 */
[----:B------:R-:W-:Y:S01]  /*0920*/  PRMT R0, RZ, 0x7610, R0 ;  /* 0x00007610ff007816 */ /* 0x000fe20000000000 */
[----:B------:R-:W-:Y:S01]  /*0930*/  IMAD.MOV.U32 R152, RZ, RZ, -0x1 ;  /* 0xffffffffff987424 */ /* 0x000fe200078e00ff */
[----:B------:R-:W-:Y:S01]  /*0940*/  ISETP.GE.U32.AND P0, PT, R16, UR4, PT ;  /* 0x0000000410007c0c */ /* 0x000fe2000bf06070 */
[----:B------:R-:W-:Y:S02]  /*0950*/  IMAD.MOV.U32 R153, RZ, RZ, -0x1 ;  /* 0xffffffffff997424 */ /* 0x000fe400078e00ff */
[----:B------:R-:W-:Y:S01]  /*0960*/  IMAD.MOV.U32 R23, RZ, RZ, -0x1 ;  /* 0xffffffffff177424 */ /* 0x000fe200078e00ff */
[----:B------:R-:W-:-:S13]  /*0970*/  ISETP.GE.U32.AND.EX P0, PT, R17, UR5, PT, P0 ;  /* 0x0000000511007c0c */ /* 0x000fda000bf06100 */
[----:B------:R-:W-:Y:S05]  /*0980*/  @P0 BRA `(.L_x_8) ;  /* 0x00000004002c0947 */ /* 0x000fea0003800000 */
[----:B------:R-:W0:Y:S01]  /*0990*/  LDC.64 R24, c[0x0][0x628] ;  /* 0x00018a00ff187b82 */ /* 0x000e220000000a00 */
[----:B------:R-:W-:Y:S02]  /*09a0*/  IMAD.MOV.U32 R8, RZ, RZ, R16 ;  /* 0x000000ffff087224 */ /* 0x000fe400078e0010 */
[----:B------:R-:W-:-:S05]  /*09b0*/  IMAD.MOV.U32 R9, RZ, RZ, R17 ;  /* 0x000000ffff097224 */ /* 0x000fca00078e0011 */
[----:B------:R-:W1:Y:S08]  /*09c0*/  LDC R0, c[0x0][0x630] ;  /* 0x00018c00ff007b82 */ /* 0x000e700000000800 */
[----:B------:R-:W2:Y:S01]  /*09d0*/  LDC.64 R26, c[0x0][0x620] ;  /* 0x00018800ff1a7b82 */ /* 0x000ea20000000a00 */
[----:B0-----:R-:W-:-:S04]  /*09e0*/  ISETP.NE.U32.AND P0, PT, R24, RZ, PT ;  /* 0x000000ff1800720c */ /* 0x001fc80003f05070 */
[----:B------:R-:W-:-:S13]  /*09f0*/  ISETP.NE.AND.EX P0, PT, R25, RZ, PT, P0 ;  /* 0x000000ff1900720c */ /* 0x000fda0003f05300 */
[----:B-12---:R-:W-:Y:S05]  /*0a00*/  @!P0 BRA `(.L_x_9) ;  /* 0x0000000000288947 */ /* 0x006fea0003800000 */
[----:B------:R-:W0:Y:S02]  /*0a10*/  LDC R13, c[0x0][0x634] ;  /* 0x00018d00ff0d7b82 */ /* 0x000e240000000800 */
[----:B0-----:R-:W-:-:S05]  /*0a20*/  IADD3 R13, P0, R16, R13, RZ ;  /* 0x0000000d100d7210 */ /* 0x001fca0007f1e0ff */
[----:B------:R-:W-:-:S04]  /*0a30*/  IMAD.X R15, RZ, RZ, R17, P0 ;  /* 0x000000ffff0f7224 */ /* 0x000fc800000e0611 */
[----:B------:R-:W-:-:S04]  /*0a40*/  IMAD.WIDE.U32 R8, R15, R24, RZ ;  /* 0x000000180f087225 */ /* 0x000fc800078e00ff */
[----:B------:R-:W-:-:S04]  /*0a50*/  IMAD.WIDE.U32 R10, P0, R13, R25, R8 ;  /* 0x000000190d0a7225 */ /* 0x000fc80007800008 */
[----:B------:R-:W-:Y:S01]  /*0a60*/  IMAD.WIDE.U32 R8, R13, R24, RZ ;  /* 0x000000180d087225 */ /* 0x000fe200078e00ff */
[----:B------:R-:W-:-:S03]  /*0a70*/  MOV R12, R11 ;  /* 0x0000000b000c7202 */ /* 0x000fc60000000f00 */
[----:B------:R-:W-:Y:S01]  /*0a80*/  IMAD.X R13, RZ, RZ, RZ, P0 ;  /* 0x000000ffff0d7224 */ /* 0x000fe200000e06ff */
[----:B------:R-:W-:-:S05]  /*0a90*/  IADD3 RZ, P0, R9, R10, RZ ;  /* 0x0000000a09ff7210 */ /* 0x000fca0007f1e0ff */
[----:B------:R-:W-:-:S08]  /*0aa0*/  IMAD.WIDE.U32.X R8, R15, R25, R12, P0 ;  /* 0x000000190f087225 */ /* 0x000fd000000e040c */
.L_x_9:
[----:B------:R-:W0:Y:S01]  /*0ab0*/  LDC.64 R24, c[0x0][0x640] ;  /* 0x00019000ff187b82 */ /* 0x000e220000000a00 */
[-CC-:B------:R-:W-:Y:S01]  /*0ac0*/  SHF.R.U64 R28, R8, R0.reuse, R9.reuse ;  /* 0x00000000081c7219 */ /* 0x180fe20000001209 */
[----:B------:R-:W-:Y:S01]  /*0ad0*/  IMAD R30, R7, R21, R4 ;  /* 0x00000015071e7224 */ /* 0x000fe200078e0204 */
[----:B------:R-:W-:Y:S01]  /*0ae0*/  SHF.R.U32.HI R0, RZ, R0, R9 ;  /* 0x00000000ff007219 */ /* 0x000fe20000011609 */
[----:B------:R-:W-:Y:S01]  /*0af0*/  IMAD.MOV.U32 R21, RZ, RZ, 0x1 ;  /* 0x00000001ff157424 */ /* 0x000fe200078e00ff */
[----:B------:R-:W-:-:S03]  /*0b00*/  IADD3 R5, P0, RZ, -R28, RZ ;  /* 0x8000001cff057210 */ /* 0x000fc60007f1e0ff */
[----:B------:R-:W1:Y:S02]  /*0b10*/  LDC R6, c[0x0][0x618] ;  /* 0x00018600ff067b82 */ /* 0x000e640000000800 */
[----:B------:R-:W-:-:S04]  /*0b20*/  IMAD.X R9, RZ, RZ, ~R0, P0 ;  /* 0x000000ffff097224 */ /* 0x000fc800000e0e00 */
[-C--:B------:R-:W-:Y:S02]  /*0b30*/  IMAD R0, R9, R26.reuse, RZ ;  /* 0x0000001a09007224 */ /* 0x080fe400078e02ff */
[----:B------:R-:W2:Y:S01]  /*0b40*/  LDC R11, c[0x0][0x608] ;  /* 0x00018200ff0b7b82 */ /* 0x000ea20000000800 */
[----:B------:R-:W-:-:S04]  /*0b50*/  IMAD.WIDE.U32 R8, R5, R26, R16 ;  /* 0x0000001a05087225 */ /* 0x000fc800078e0010 */
[----:B------:R-:W-:-:S03]  /*0b60*/  IMAD R5, R5, R27, R0 ;  /* 0x0000001b05057224 */ /* 0x000fc600078e0200 */
[----:B------:R-:W3:Y:S01]  /*0b70*/  LDC R12, c[0x0][0x658] ;  /* 0x00019600ff0c7b82 */ /* 0x000ee20000000800 */
[----:B0-----:R-:W-:Y:S01]  /*0b80*/  ISETP.NE.U32.AND P0, PT, R24, RZ, PT ;  /* 0x000000ff1800720c */ /* 0x001fe20003f05070 */
[----:B------:R-:W-:Y:S02]  /*0b90*/  IMAD.IADD R5, R9, 0x1, R5 ;  /* 0x0000000109057824 */ /* 0x000fe400078e0205 */
[----:B------:R-:W-:Y:S01]  /*0ba0*/  IMAD.MOV.U32 R9, RZ, RZ, -0x1 ;  /* 0xffffffffff097424 */ /* 0x000fe200078e00ff */
[----:B------:R-:W-:-:S03]  /*0bb0*/  ISETP.NE.AND.EX P0, PT, R25, RZ, PT, P0 ;  /* 0x000000ff1900720c */ /* 0x000fc60003f05300 */
[----:B------:R-:W0:Y:S01]  /*0bc0*/  LDC R15, c[0x0][0x600] ;  /* 0x00018000ff0f7b82 */ /* 0x000e220000000800 */
[-CC-:B-1----:R-:W-:Y:S02]  /*0bd0*/  SHF.R.U64 R13, R8, R6.reuse, R5.reuse ;  /* 0x00000006080d7219 */ /* 0x182fe40000001205 */
[----:B------:R-:W-:-:S05]  /*0be0*/  SHF.R.U32.HI R0, RZ, R6, R5 ;  /* 0x00000006ff007219 */ /* 0x000fca0000011605 */
[----:B------:R-:W1:Y:S01]  /*0bf0*/  LDC R14, c[0x0][0x648] ;  /* 0x00019200ff0e7b82 */ /* 0x000e620000000800 */
[-CC-:B--2---:R-:W-:Y:S02]  /*0c00*/  SHF.R.U64 R27, R13, R11.reuse, R0.reuse ;  /* 0x0000000b0d1b7219 */ /* 0x184fe40000001200 */
[----:B------:R-:W-:-:S05]  /*0c10*/  SHF.R.U32.HI R5, RZ, R11, R0 ;  /* 0x0000000bff057219 */ /* 0x000fca0000011600 */
[----:B------:R-:W2:Y:S01]  /*0c20*/  LDC R20, c[0x0][0x638] ;  /* 0x00018e00ff147b82 */ /* 0x000ea20000000800 */
[-CC-:B---3--:R-:W-:Y:S02]  /*0c30*/  SHF.R.U64 R26, R27, R12.reuse, R5.reuse ;  /* 0x0000000c1b1a7219 */ /* 0x188fe40000001205 */
[-C--:B------:R-:W-:Y:S02]  /*0c40*/  SHF.L.U32 R0, R9, R12.reuse, RZ ;  /* 0x0000000c09007219 */ /* 0x080fe400000006ff */
[----:B------:R-:W-:Y:S01]  /*0c50*/  SHF.R.U32.HI R5, RZ, R12, R5 ;  /* 0x0000000cff057219 */ /* 0x000fe20000011605 */
[----:B------:R-:W-:Y:S01]  /*0c60*/  IMAD.MOV.U32 R4, RZ, RZ, R26 ;  /* 0x000000ffff047224 */ /* 0x000fe200078e001a */
[----:B------:R-:W-:Y:S01]  /*0c70*/  LOP3.LUT R10, RZ, R0, RZ, 0x33, !PT ;  /* 0x00000000ff0a7212 */ /* 0x000fe200078e33ff */
[----:B------:R-:W3:Y:S01]  /*0c80*/  LDC R23, c[0x0][0x610] ;  /* 0x00018400ff177b82 */ /* 0x000ee20000000800 */
[----:B------:R-:W-:Y:S05]  /*0c90*/  @!P0 BRA `(.L_x_10) ;  /* 0x0000000000288947 */ /* 0x000fea0003800000 */
[----:B------:R-:W4:Y:S02]  /*0ca0*/  LDC R9, c[0x0][0x64c] ;  /* 0x00019300ff097b82 */ /* 0x000f240000000800 */
[----:B----4-:R-:W-:-:S05]  /*0cb0*/  IADD3 R9, P0, R26, R9, RZ ;  /* 0x000000091a097210 */ /* 0x010fca0007f1e0ff */
[----:B------:R-:W-:-:S04]  /*0cc0*/  IMAD.X R11, RZ, RZ, R5, P0 ;  /* 0x000000ffff0b7224 */ /* 0x000fc800000e0605 */
[----:B------:R-:W-:-:S04]  /*0cd0*/  IMAD.WIDE.U32 R4, R11, R24, RZ ;  /* 0x000000180b047225 */ /* 0x000fc800078e00ff */
[----:B------:R-:W-:-:S04]  /*0ce0*/  IMAD.WIDE.U32 R6, P0, R9, R25, R4 ;  /* 0x0000001909067225 */ /* 0x000fc80007800004 */
[----:B------:R-:W-:-:S04]  /*0cf0*/  IMAD.WIDE.U32 R4, R9, R24, RZ ;  /* 0x0000001809047225 */ /* 0x000fc800078e00ff */
[----:B------:R-:W-:Y:S01]  /*0d00*/  IMAD.X R9, RZ, RZ, RZ, P0 ;  /* 0x000000ffff097224 */ /* 0x000fe200000e06ff */
[----:B------:R-:W-:Y:S01]  /*0d10*/  IADD3 RZ, P0, R5, R6, RZ ;  /* 0x0000000605ff7210 */ /* 0x000fe20007f1e0ff */
[----:B------:R-:W-:-:S04]  /*0d20*/  IMAD.MOV.U32 R8, RZ, RZ, R7 ;  /* 0x000000ffff087224 */ /* 0x000fc800078e0007 */
[----:B------:R-:W-:-:S08]  /*0d30*/  IMAD.WIDE.U32.X R4, R11, R25, R8, P0 ;  /* 0x000000190b047225 */ /* 0x000fd000000e0408 */
.L_x_10:
[----:B-1----:R-:W-:Y:S01]  /*0d40*/  SHF.R.U64 R4, R4, R14, R5 ;  /* 0x0000000e04047219 */ /* 0x002fe20000001205 */
[----:B0-----:R-:W-:Y:S01]  /*0d50*/  VIADD R6, R15, 0xffffffff ;  /* 0xffffffff0f067836 */ /* 0x001fe20000000000 */
[----:B------:R-:W-:Y:S02]  /*0d60*/  SHF.L.U32 R0, R21, R12, RZ ;  /* 0x0000000c15007219 */ /* 0x000fe400000006ff */
[----:B------:R-:W-:Y:S01]  /*0d70*/  LOP3.LUT R5, R27, R10, RZ, 0xc0, !PT ;  /* 0x0000000a1b057212 */ /* 0x000fe200078ec0ff */
[----:B------:R-:W-:Y:S01]  /*0d80*/  IMAD.MOV R7, RZ, RZ, -R4 ;  /* 0x000000ffff077224 */ /* 0x000fe200078e0a04 */
[----:B------:R-:W-:Y:S02]  /*0d90*/  SEL R3, R3, R30, !P1 ;  /* 0x0000001e03037207 */ /* 0x000fe40004800000 */
[----:B------:R-:W-:Y:S01]  /*0da0*/  LOP3.LUT R6, R13, R6, RZ, 0xc0, !PT ;  /* 0x000000060d067212 */ /* 0x000fe200078ec0ff */
[----:B------:R-:W-:Y:S02]  /*0db0*/  IMAD R4, R0, R4, R5 ;  /* 0x0000000400047224 */ /* 0x000fe400078e0205 */
[----:B--2---:R-:W-:-:S02]  /*0dc0*/  IMAD R0, R7, R20, R26 ;  /* 0x0000001407007224 */ /* 0x004fc400078e021a */
[----:B---3--:R-:W-:Y:S01]  /*0dd0*/  IMAD R3, R4, R23, R3 ;  /* 0x0000001704037224 */ /* 0x008fe200078e0203 */
[----:B------:R-:W-:Y:S01]  /*0de0*/  MOV R23, R28 ;  /* 0x0000001c00177202 */ /* 0x000fe20000000f00 */
[----:B------:R-:W-:Y:S02]  /*0df0*/  IMAD R152, R0, R15, R6 ;  /* 0x0000000f00987224 */ /* 0x000fe400078e0206 */
[----:B------:R-:W-:-:S03]  /*0e00*/  IMAD.MOV.U32 R4, RZ, RZ, 0x1 ;  /* 0x00000001ff047424 */ /* 0x000fc600078e00ff */
[----:B------:R-:W-:Y:S02]  /*0e10*/  SEL R153, R152, R3, !P1 ;  /* 0x0000000398997207 */ /* 0x000fe40004800000 */
[----:B------:R-:W-:Y:S02]  /*0e20*/  PRMT R0, R4, 0x7610, R0 ;  /* 0x0000761004007816 */ /* 0x000fe40000000000 */
[----:B------:R-:W-:-:S07]  /*0e30*/  SEL R152, R3, R152, !P1 ;  /* 0x0000009803987207 */ /* 0x000fce0004800000 */
.L_x_8:
[----:B------:R-:W-:-:S08]  /*0e40*/  NOP ;  /* 0x0000000000007918 */ /* 0x000fd00000000000 */
[----:B------:R-:W0:Y:S02]  /*0e50*/  USETMAXREG.TRY_ALLOC.CTAPOOL UP0, 0xe8 ;  /* 0x000000e8000079c8 */ /* 0x000e240008000600 */
[----:B0-----:R-:W-:-:S13]  /*0e60*/  PLOP3.LUT P0, PT, PT, PT, UP0, 0x80, 0x0 ;  /* 0x000000000000781c */ /* 0x001fda0003f0f008 */
[----:B------:R-:W-:Y:S05]  /*0e70*/  @!P0 BRA `(.L_x_8) ;  /* 0xfffffffc00f08947 */ /* 0x000fea000383ffff */
[----:B------:R-:W-:Y:S01]  /*0e80*/  ULDC.64 UR4, c[0x0][0x598] ;  /* 0x0001660000047ab9 */ /* 0x000fe20000000a00 */
[----:B------:R-:W-:Y:S01]  /*0e90*/  ULDC.64 UR36, c[0x0][0x208] ;  /* 0x0000820000247ab9 */ /* 0x000fe20000000a00 */
[----:B------:R-:W-:-:S04]  /*0ea0*/  ISETP.NE.U32.AND P0, PT, RZ, UR4, PT ;  /* 0x00000004ff007c0c */ /* 0x000fc8000bf05070 */
[----:B------:R-:W-:-:S13]  /*0eb0*/  ISETP.NE.AND.EX P0, PT, RZ, UR5, PT, P0 ;  /* 0x00000005ff007c0c */ /* 0x000fda000bf05300 */
[----:B------:R-:W-:Y:S05]  /*0ec0*/  @!P0 BRA `(.L_x_11) ;  /* 0x00000000001c8947 */ /* 0x000fea0003800000 */
[----:B------:R-:W0:Y:S02]  /*0ed0*/  LDC.64 R4, c[0x0][0x598] ;  /* 0x00016600ff047b82 */ /* 0x000e240000000a00 */
[----:B0-----:R-:W2:Y:S02]  /*0ee0*/  LDG.E.64 R4, desc[UR36][R4.64] ;  /* 0x0000002404047981 */ /* 0x001ea4000c1e1b00 */
[----:B--2---:R-:W-:-:S04]  /*0ef0*/  ISETP.NE.U32.AND P0, PT, R4, RZ, PT ;  /* 0x000000ff0400720c */ /* 0x004fc80003f05070 */
[----:B------:R-:W-:-:S13]  /*0f00*/  ISETP.NE.AND.EX P0, PT, R5, RZ, PT, P0 ;  /* 0x000000ff0500720c */ /* 0x000fda0003f05300 */
[----:B------:R-:W-:Y:S05]  /*0f10*/  @!P0 BRA `(.L_x_11) ;  /* 0x0000000000088947 */ /* 0x000fea0003800000 */
[----:B------:R0:W5:Y:S01]  /*0f20*/  LD.E R154, desc[UR36][R4.64] ;  /* 0x00000024049a7980 */ /* 0x000162000c101900 */
[----:B------:R-:W-:Y:S05]  /*0f30*/  BRA `(.L_x_12) ;  /* 0x0000000000247947 */ /* 0x000fea0003800000 */
.L_x_11:
[----:B------:R-:W-:Y:S02]  /*0f40*/  ULDC.64 UR4, c[0x0][0x588] ;  /* 0x0001620000047ab9 */ /* 0x000fe40000000a00 */
[----:B------:R-:W-:-:S04]  /*0f50*/  ISETP.NE.U32.AND P0, PT, RZ, UR4, PT ;  /* 0x00000004ff007c0c */ /* 0x000fc8000bf05070 */
[----:B------:R-:W-:-:S13]  /*0f60*/  ISETP.NE.AND.EX P0, PT, RZ, UR5, PT, P0 ;  /* 0x00000005ff007c0c */ /* 0x000fda000bf05300 */
[----:B------:R-:W-:Y:S05]  /*0f70*/  @!P0 BRA `(.L_x_13) ;  /* 0x00000000000c8947 */ /* 0x000fea0003800000 */
[----:B------:R-:W0:Y:S02]  /*0f80*/  LDC.64 R154, c[0x0][0x588] ;  /* 0x00016200ff9a7b82 */ /* 0x000e240000000a00 */
[----:B0-----:R1:W5:Y:S01]  /*0f90*/  LDG.E R154, desc[UR36][R154.64] ;  /* 0x000000249a9a7981 */ /* 0x001362000c1e1900 */
[----:B------:R-:W-:Y:S05]  /*0fa0*/  BRA `(.L_x_12) ;  /* 0x0000000000087947 */ /* 0x000fea0003800000 */
.L_x_13:
[----:B------:R-:W-:Y:S02]  /*0fb0*/  ULDC UR4, c[0x0][0x580] ;  /* 0x0001600000047ab9 */ /* 0x000fe40000000800 */
[----:B------:R-:W-:-:S07]  /*0fc0*/  IMAD.U32 R154, RZ, RZ, UR4 ;  /* 0x00000004ff9a7e24 */ /* 0x000fce000f8e00ff */
.L_x_12:
[----:B------:R-:W-:Y:S02]  /*0fd0*/  ULDC.64 UR4, c[0x0][0x5a0] ;  /* 0x0001680000047ab9 */ /* 0x000fe40000000a00 */
[----:B------:R-:W-:-:S04]  /*0fe0*/  ISETP.NE.U32.AND P0, PT, RZ, UR4, PT ;  /* 0x00000004ff007c0c */ /* 0x000fc8000bf05070 */
[----:B------:R-:W-:-:S13]  /*0ff0*/  ISETP.NE.AND.EX P0, PT, RZ, UR5, PT, P0 ;  /* 0x00000005ff007c0c */ /* 0x000fda000bf05300 */
[----:B------:R-:W-:Y:S05]  /*1000*/  @!P0 BRA `(.L_x_14) ;  /* 0x00000000001c8947 */ /* 0x000fea0003800000 */
[----:B0-----:R-:W0:Y:S02]  /*1010*/  LDC.64 R4, c[0x0][0x5a0] ;  /* 0x00016800ff047b82 */ /* 0x001e240000000a00 */
[----:B0-----:R-:W2:Y:S02]  /*1020*/  LDG.E.64 R4, desc[UR36][R4.64] ;  /* 0x0000002404047981 */ /* 0x001ea4000c1e1b00 */
[----:B--2---:R-:W-:-:S04]  /*1030*/  ISETP.NE.U32.AND P0, PT, R4, RZ, PT ;  /* 0x000000ff0400720c */ /* 0x004fc80003f05070 */
[----:B------:R-:W-:-:S13]  /*1040*/  ISETP.NE.AND.EX P0, PT, R5, RZ, PT, P0 ;  /* 0x000000ff0500720c */ /* 0x000fda0003f05300 */
[----:B------:R-:W-:Y:S05]  /*1050*/  @!P0 BRA `(.L_x_14) ;  /* 0x0000000000088947 */ /* 0x000fea0003800000 */
[----:B-1----:R0:W5:Y:S01]  /*1060*/  LD.E R155, desc[UR36][R4.64] ;  /* 0x00000024049b7980 */ /* 0x002162000c101900 */
[----:B------:R-:W-:Y:S05]  /*1070*/  BRA `(.L_x_15) ;  /* 0x0000000000247947 */ /* 0x000fea0003800000 */
.L_x_14:
[----:B------:R-:W-:Y:S02]  /*1080*/  ULDC.64 UR4, c[0x0][0x590] ;  /* 0x0001640000047ab9 */ /* 0x000fe40000000a00 */
[----:B------:R-:W-:-:S04]  /*1090*/  ISETP.NE.U32.AND P0, PT, RZ, UR4, PT ;  /* 0x00000004ff007c0c */ /* 0x000fc8000bf05070 */
[----:B------:R-:W-:-:S13]  /*10a0*/  ISETP.NE.AND.EX P0, PT, RZ, UR5, PT, P0 ;  /* 0x00000005ff007c0c */ /* 0x000fda000bf05300 */
[----:B------:R-:W-:Y:S05]  /*10b0*/  @!P0 BRA `(.L_x_16) ;  /* 0x00000000000c8947 */ /* 0x000fea0003800000 */
[----:B0-----:R-:W1:Y:S02]  /*10c0*/  LDC.64 R4, c[0x0][0x590] ;  /* 0x00016400ff047b82 */ /* 0x001e640000000a00 */
[----:B-1----:R1:W5:Y:S01]  /*10d0*/  LDG.E R155, desc[UR36][R4.64] ;  /* 0x00000024049b7981 */ /* 0x002362000c1e1900 */
[----:B------:R-:W-:Y:S05]  /*10e0*/  BRA `(.L_x_15) ;  /* 0x0000000000087947 */ /* 0x000fea0003800000 */
.L_x_16:
[----:B------:R-:W-:Y:S02]  /*10f0*/  ULDC UR4, c[0x0][0x584] ;  /* 0x0001610000047ab9 */ /* 0x000fe40000000800 */
[----:B-1----:R-:W-:-:S07]  /*1100*/  IMAD.U32 R155, RZ, RZ, UR4 ;  /* 0x00000004ff9b7e24 */ /* 0x002fce000f8e00ff */
.L_x_15:
[----:B------:R-:W-:-:S13]  /*1110*/  LOP3.LUT P0, RZ, R0, 0xff, RZ, 0xc0, !PT ;  /* 0x000000ff00ff7812 */ /* 0x000fda000780c0ff */
[----:B------:R-:W-:Y:S05]  /*1120*/  @!P0 EXIT ;  /* 0x000000000000894d */ /* 0x000fea0003800000 */
[----:B------:R-:W-:Y:S01]  /*1130*/  ULDC UR4, c[0x0][0x28c] ;  /* 0x0000a30000047ab9 */ /* 0x000fe20000000800 */
[----:B------:R-:W-:Y:S01]  /*1140*/  LOP3.LUT R164, R19, 0x1, RZ, 0xfc, !PT ;  /* 0x0000000113a47812 */ /* 0x000fe200078efcff */
[----:B------:R-:W-:Y:S01]  /*1150*/  UIADD3 UR4, UR4, 0x1f, URZ ;  /* 0x0000001f04047890 */ /* 0x000fe2000fffe03f */
[----:B------:R-:W-:Y:S01]  /*1160*/  UMOV UR38, URZ ;  /* 0x0000003f00267c82 */ /* 0x000fe20008000000 */
[----:B------:R-:W-:Y:S02]  /*1170*/  UMOV UR39, URZ ;  /* 0x0000003f00277c82 */ /* 0x000fe40008000000 */
[----:B------:R-:W-:-:S04]  /*1180*/  USHF.R.S32.HI UR5, URZ, 0x1f, UR4 ;  /* 0x0000001f3f057899 */ /* 0x000fc80008011404 */
[----:B------:R-:W-:-:S04]  /*1190*/  ULEA.HI UR5, UR5, UR4, URZ, 0x5 ;  /* 0x0000000405057291 */ /* 0x000fc8000f8f283f */
[----:B------:R-:W-:-:S12]  /*11a0*/  USHF.R.S32.HI UR40, URZ, 0x5, UR5 ;  /* 0x000000053f287899 */ /* 0x000fd80008011405 */
.L_x_290:
[----:B------:R-:W-:Y:S01]  /*11b0*/  LOP3.LUT R0, R18, 0x80, RZ, 0xc0, !PT ;  /* 0x0000008012007812 */ /* 0x000fe200078ec0ff */
[----:B--2---:R-:W2:Y:S01]  /*11c0*/  S2UR UR7, SR_CgaCtaId ;  /* 0x00000000000779c3 */ /* 0x004ea20000008800 */
[----:B------:R-:W-:Y:S02]  /*11d0*/  UMOV UR6, 0x400 ;  /* 0x0000040000067882 */ /* 0x000fe40000000000 */
[----:B------:R-:W-:-:S06]  /*11e0*/  SHF.R.U32.HI R0, RZ, 0x7, R0 ;  /* 0x00000007ff007819 */ /* 0x000fcc0000011600 */
[----:B---3--:R-:W3:Y:S01]  /*11f0*/  SHFL.IDX PT, R0, R0, RZ, 0x1f ;  /* 0x00001fff00007589 */ /* 0x008ee200000e0000 */
[----:B--2---:R-:W-:Y:S01]  /*1200*/  ULEA UR6, UR7, UR6, 0x18 ;  /* 0x0000000607067291 */ /* 0x004fe2000f8ec03f */
[----:B---3--:R-:W-:-:S13]  /*1210*/  R2UR UR4, R0 ;  /* 0x00000000000472ca */ /* 0x008fda00000e0000 */
[----:B------:R-:W-:-:S04]  /*1220*/  ULEA.HI UR5, UR4, UR4, URZ, 0x1 ;  /* 0x0000000404057291 */ /* 0x000fc8000f8f083f */
[----:B------:R-:W-:-:S04]  /*1230*/  ULOP3.LUT UR5, UR5, 0xffffe, URZ, 0xc0, !UPT ;  /* 0x000ffffe05057892 */ /* 0x000fc8000f8ec03f */
[----:B------:R-:W-:-:S03]  /*1240*/  UIADD3 UR5, UR4, -UR5, URZ ;  /* 0x8000000504057290 */ /* 0x000fc6000fffe03f */
[----:B------:R-:W-:Y:S01]  /*1250*/  ULDC UR4, c[0x0][0x28c] ;  /* 0x0000a30000047ab9 */ /* 0x000fe20000000800 */
[----:B------:R-:W-:Y:S01]  /*1260*/  ULEA UR5, UR5, UR6, 0xc ;  /* 0x0000000605057291 */ /* 0x000fe2000f8e603f */
[----:B------:R-:W-:-:S03]  /*1270*/  ISETP.LT.AND P0, PT, RZ, UR4, PT ;  /* 0x00000004ff007c0c */ /* 0x000fc6000bf01270 */
[----:B------:R-:W-:-:S04]  /*1280*/  UIADD3 UR5, UR5, 0x100, URZ ;  /* 0x0000010005057890 */ /* 0x000fc8000fffe03f */
[----:B------:R-:W-:-:S04]  /*1290*/  USHF.R.U32.HI UR5, URZ, 0x4, UR5 ;  /* 0x000000043f057899 */ /* 0x000fc80008011605 */
[----:B------:R-:W-:Y:S02]  /*12a0*/  ULOP3.LUT UR41, UR5, 0x3fff, URZ, 0xc0, !UPT ;  /* 0x00003fff05297892 */ /* 0x000fe4000f8ec03f */
[----:B-1--45:R-:W-:Y:S10]  /*12b0*/  @P0 BRA `(.L_x_17) ;  /* 0x0000000000400947 */ /* 0x032ff40003800000 */
[----:B------:R-:W-:Y:S01]  /*12c0*/  MOV R0, 0x0 ;  /* 0x0000000000007802 */ /* 0x000fe20000000f00 */
[----:B------:R-:W-:Y:S01]  /*12d0*/  ULDC.64 UR4, c[0x4][0x68] ;  /* 0x01001a0000047ab9 */ /* 0x000fe20000000a00 */
[----:B------:R-:W-:Y:S01]  /*12e0*/  ULDC.64 UR6, c[0x4][0x8] ;  /* 0x0100020000067ab9 */ /* 0x000fe20000000a00 */
[----:B01----:R-:W-:Y:S01]  /*12f0*/  IMAD.U32 R4, RZ, RZ, UR4 ;  /* 0x00000004ff047e24 */ /* 0x003fe2000f8e00ff */
[----:B------:R0:W1:Y:S01]  /*1300*/  LDC.64 R14, c[0x4][R0] ;  /* 0x01000000000e7b82 */ /* 0x0000620000000a00 */
[----:B------:R-:W-:Y:S01]  /*1310*/  IMAD.U32 R5, RZ, RZ, UR5 ;  /* 0x00000005ff057e24 */ /* 0x000fe2000f8e00ff */
[----:B------:R-:W-:Y:S01]  /*1320*/  ULDC.64 UR4, c[0x4][0x70] ;  /* 0x01001c0000047ab9 */ /* 0x000fe20000000a00 */
[----:B------:R-:W-:Y:S02]  /*1330*/  IMAD.U32 R10, RZ, RZ, UR6 ;  /* 0x00000006ff0a7e24 */ /* 0x000fe4000f8e00ff */
[----:B------:R-:W-:Y:S02]  /*1340*/  IMAD.U32 R6, RZ, RZ, UR4 ;  /* 0x00000004ff067e24 */ /* 0x000fe4000f8e00ff */
[----:B------:R-:W-:-:S02]  /*1350*/  IMAD.U32 R7, RZ, RZ, UR5 ;  /* 0x00000005ff077e24 */ /* 0x000fc4000f8e00ff */
[----:B------:R-:W-:Y:S02]  /*1360*/  IMAD.U32 R11, RZ, RZ, UR7 ;  /* 0x00000007ff0b7e24 */ /* 0x000fe4000f8e00ff */
[----:B------:R-:W-:Y:S02]  /*1370*/  IMAD.MOV.U32 R8, RZ, RZ, 0x1e1 ;  /* 0x000001e1ff087424 */ /* 0x000fe400078e00ff */
[----:B------:R-:W-:Y:S02]  /*1380*/  IMAD.MOV.U32 R12, RZ, RZ, 0x1 ;  /* 0x00000001ff0c7424 */ /* 0x000fe400078e00ff */
[----:B0-----:R-:W-:-:S07]  /*1390*/  IMAD.MOV.U32 R13, RZ, RZ, RZ ;  /* 0x000000ffff0d7224 */ /* 0x001fce00078e00ff */
[----:B------:R-:W-:-:S07]  /*13a0*/  LEPC R20, `(.L_x_17) ;  /* 0x000000001014794e */ /* 0x000fce0000000000 */
[----:B-1---5:R-:W-:Y:S05]  /*13b0*/  CALL.ABS.NOINC R14 ;  /* 0x000000000e007343 */ /* 0x022fea0003c00000 */
.L_x_17:
[----:B------:R-:W-:-:S13]  /*13c0*/  ISETP.NE.AND P0, PT, R164, 0x3, PT ;  /* 0x00000003a400780c */ /* 0x000fda0003f05270 */
[----:B------:R-:W-:Y:S05]  /*13d0*/  @!P0 BRA `(.L_x_18) ;  /* 0x0000000000048947 */ /* 0x000fea0003800000 */
[----:B------:R-:W-:Y:S01]  /*13e0*/  BPT.TRAP 0x1 ;  /* 0x000000040000795c */ /* 0x000fe20000300000 */
.L_x_18:
[----:B------:R-:W2:Y:S01]  /*13f0*/  S2UR UR5, SR_CgaCtaId ;  /* 0x00000000000579c3 */ /* 0x000ea20000008800 */
[----:B------:R-:W-:Y:S01]  /*1400*/  UMOV UR4, 0x400 ;  /* 0x0000040000047882 */ /* 0x000fe20000000000 */
[----:B------:R-:W-:Y:S01]  /*1410*/  MOV R3, UR39 ;  /* 0x0000002700037c02 */ /* 0x000fe20008000f00 */
[----:B------:R-:W-:-:S05]  /*1420*/  IMAD.U32 R0, RZ, RZ, UR38 ;  /* 0x00000026ff007e24 */ /* 0x000fca000f8e00ff */
[----:B------:R-:W-:Y:S01]  /*1430*/  SHF.L.U32 R0, R0, 0x1f, RZ ;  /* 0x0000001f00007819 */ /* 0x000fe200000006ff */
[----:B--2---:R-:W-:-:S06]  /*1440*/  ULEA UR4, UR5, UR4, 0x18 ;  /* 0x0000000405047291 */ /* 0x004fcc000f8ec03f */
[----:B------:R-:W-:-:S04]  /*1450*/  IMAD.U32 R6, RZ, RZ, UR4 ;  /* 0x00000004ff067e24 */ /* 0x000fc8000f8e00ff */
[----:B------:R-:W-:-:S04]  /*1460*/  IMAD R3, R3, 0x8, R6 ;  /* 0x0000000803037824 */ /* 0x000fc800078e0206 */
[----:B------:R2:W3:Y:S01]  /*1470*/  SYNCS.PHASECHK.TRANS64.TRYWAIT P1, [R3+URZ], R0 ;  /* 0x00000000030075a7 */ /* 0x0004e2000802017f */
[----:B------:R-:W-:Y:S05]  /*1480*/  @!P0 BRA `(.L_x_19) ;  /* 0x0000000000048947 */ /* 0x000fea0003800000 */
[----:B------:R-:W-:Y:S01]  /*1490*/  BPT.TRAP 0x1 ;  /* 0x000000040000795c */ /* 0x000fe20000300000 */
.L_x_19:
[----:B---3--:R-:W-:Y:S05]  /*14a0*/  @P1 BRA `(.L_x_20) ;  /* 0x0000000000081947 */ /* 0x008fea0003800000 */
[----:B------:R-:W3:Y:S02]  /*14b0*/  SYNCS.PHASECHK.TRANS64.TRYWAIT P1, [R3+URZ], R0 ;  /* 0x00000000030075a7 */ /* 0x000ee4000802017f */
[----:B---3--:R-:W-:Y:S05]  /*14c0*/  @!P1 BRA `(.L_x_21) ;  /* 0x000000ac005c9947 */ /* 0x008fea0003800000 */
.L_x_20:
[----:B------:R-:W-:-:S04]  /*14d0*/  UISETP.LT.AND UP0, UPT, UR40, 0x1, UPT ;  /* 0x000000012800788c */ /* 0x000fc8000bf01270 */
[----:B------:R-:W-:-:S06]  /*14e0*/  USEL UR4, UR40, 0x1, UP0 ;  /* 0x0000000128047887 */ /* 0x000fcc0008000000 */
[----:B--23--:R-:W-:Y:S01]  /*14f0*/  IMAD.U32 R0, RZ, RZ, UR4 ;  /* 0x00000004ff007e24 */ /* 0x00cfe2000f8e00ff */
[----:B------:R-:W-:Y:S05]  /*1500*/  WARPSYNC.ALL ;  /* 0x0000000000007948 */ /* 0x000fea0003800000 */
[----:B------:R-:W-:-:S04]  /*1510*/  IADD3 R0, -R0, UR40, RZ ;  /* 0x0000002800007c10 */ /* 0x000fc8000fffe1ff */
[----:B------:R-:W-:Y:S02]  /*1520*/  ISETP.GE.AND P1, PT, R0, 0x1, PT ;  /* 0x000000010000780c */ /* 0x000fe40003f26270 */
[----:B------:R-:W-:Y:S01]  /*1530*/  R2UR UR4, R6 ;  /* 0x00000000060472ca */ /* 0x000fe200000e0000 */
[----:B------:R-:W-:Y:S01]  /*1540*/  WARPGROUP.ARRIVE ;  /* 0x00000000000079c5 */ /* 0x000fe20000000000 */
[----:B------:R-:W-:Y:S01]  /*1550*/  UMOV UR9, 0x80000020 ;  /* 0x8000002000097882 */ /* 0x000fe20000000000 */
[----:B------:R-:W-:-:S10]  /*1560*/  UMOV UR11, 0x80000020 ;  /* 0x80000020000b7882 */ /* 0x000fd40000000000 */
[----:B------:R-:W-:-:S04]  /*1570*/  UIADD3 UR4, UR4, 0x14100, URZ ;  /* 0x0001410004047890 */ /* 0x000fc8000fffe03f */
[----:B------:R-:W-:-:S04]  /*1580*/  USHF.R.U32.HI UR4, URZ, 0x4, UR4 ;  /* 0x000000043f047899 */ /* 0x000fc80008011604 */
[----:B------:R-:W-:Y:S02]  /*1590*/  ULOP3.LUT UR5, UR4, 0x3fff, URZ, 0xc0, !UPT ;  /* 0x00003fff04057892 */ /* 0x000fe4000f8ec03f */
[----:B------:R-:W-:Y:S02]  /*15a0*/  ULOP3.LUT UR4, UR41, 0x10000, URZ, 0xfc, !UPT ;  /* 0x0001000029047892 */ /* 0x000fe4000f8efc3f */
[----:B------:R-:W-:Y:S02]  /*15b0*/  ULOP3.LUT UR5, UR5, 0x10000, URZ, 0xfc, !UPT ;  /* 0x0001000005057892 */ /* 0x000fe4000f8efc3f */
[----:B------:R-:W-:Y:S02]  /*15c0*/  ULEA UR6, UR39, UR4, 0xa ;  /* 0x0000000427067291 */ /* 0x000fe4000f8e503f */
[----:B------:R-:W-:-:S05]  /*15d0*/  ULEA UR7, UR39, UR5, 0x9 ;  /* 0x0000000527077291 */ /* 0x000fca000f8e483f */
[----:B------:R-:W-:Y:S02]  /*15e0*/  UMOV UR8, UR6 ;  /* 0x0000000600087c82 */ /* 0x000fe40008000000 */
[----:B------:R-:W-:Y:S02]  /*15f0*/  UMOV UR10, UR7 ;  /* 0x00000007000a7c82 */ /* 0x000fe40008000000 */
[----:B------:R-:W-:Y:S01]  /*1600*/  HGMMA.64x128x16.F32.BF16 R88, gdesc[UR8], RZ, !UPT, gsb0 ;  /* 0x01e00000085879f0 */ /* 0x000fe2000c0018ff */
[----:B------:R-:W-:Y:S01]  /*1610*/  UIADD3 UR8, UR6, 0x200, URZ ;  /* 0x0000020006087890 */ /* 0x000fe2000fffe03f */
[----:B------:R-:W-:Y:S01]  /*1620*/  UMOV UR9, 0x80000020 ;  /* 0x8000002000097882 */ /* 0x000fe20000000000 */
[----:B------:R-:W-:Y:S02]  /*1630*/  WARPGROUP.DEPBAR.LE gsb0, 0x0 ;  /* 0x00008000000079c5 */ /* 0x000fe40000010000 */
[----:B------:R-:W-:-:S07]  /*1640*/  WARPGROUP.ARRIVE ;  /* 0x00000000000079c5 */ /* 0x000fce0000000000 */
[----:B------:R-:W-:Y:S01]  /*1650*/  HGMMA.64x128x16.F32.BF16 R24, gdesc[UR8], RZ, !UPT, gsb0 ;  /* 0x01e00000081879f0 */ /* 0x000fe2000c0018ff */
[----:B------:R-:W-:Y:S02]  /*1660*/  UIADD3 UR8, UR6, 0x2, URZ ;  /* 0x0000000206087890 */ /* 0x000fe4000fffe03f */
[----:B------:R-:W-:Y:S01]  /*1670*/  UIADD3 UR10, UR7, 0x2, URZ ;  /* 0x00000002070a7890 */ /* 0x000fe2000fffe03f */
[----:B------:R-:W-:Y:S01]  /*1680*/  UMOV UR9, 0x80000020 ;  /* 0x8000002000097882 */ /* 0x000fe20000000000 */
[----:B------:R-:W-:Y:S01]  /*1690*/  UMOV UR11, 0x80000020 ;  /* 0x80000020000b7882 */ /* 0x000fe20000000000 */
[----:B------:R-:W-:Y:S02]  /*16a0*/  WARPGROUP.DEPBAR.LE gsb0, 0x0 ;  /* 0x00008000000079c5 */ /* 0x000fe40000010000 */
[----:B------:R-:W-:-:S06]  /*16b0*/  WARPGROUP.ARRIVE ;  /* 0x00000000000079c5 */ /* 0x000fcc0000000000 */
[----:B------:R-:W-:Y:S01]  /*16c0*/  HGMMA.64x128x16.F32.BF16 R88, gdesc[UR8], R88, gsb0 ;  /* 0x01e00000085879f0 */ /* 0x000fe20008001858 */
[----:B------:R-:W-:Y:S01]  /*16d0*/  UIADD3 UR8, UR6, 0x202, URZ ;  /* 0x0000020206087890 */ /* 0x000fe2000fffe03f */
[----:B------:R-:W-:Y:S01]  /*16e0*/  UMOV UR9, 0x80000020 ;  /* 0x8000002000097882 */ /* 0x000fe20000000000 */
[----:B------:R-:W-:Y:S02]  /*16f0*/  WARPGROUP.DEPBAR.LE gsb0, 0x0 ;  /* 0x00008000000079c5 */ /* 0x000fe40000010000 */
[----:B------:R-:W-:-:S07]  /*1700*/  WARPGROUP.ARRIVE ;  /* 0x00000000000079c5 */ /* 0x000fce0000000000 */
[----:B------:R-:W-:Y:S03]  /*1710*/  HGMMA.64x128x16.F32.BF16 R24, gdesc[UR8], R24, gsb0 ;  /* 0x01e00000081879f0 */ /* 0x000fe60008001818 */
[----:B------:R-:W-:Y:S02]  /*1720*/  WARPGROUP.DEPBAR.LE gsb0, 0x0 ;  /* 0x00008000000079c5 */ /* 0x000fe40000010000 */
[----:B------:R-:W-:Y:S05]  /*1730*/  @!P1 BRA `(.L_x_22) ;  /* 0x0000000400149947 */ /* 0x000fea0003800000 */
[----:B------:R-:W-:Y:S02]  /*1740*/  UIADD3 UR6, UR39, 0x1, URZ ;  /* 0x0000000127067890 */ /* 0x000fe4000fffe03f */
[----:B------:R-:W-:Y:S02]  /*1750*/  IMAD.U32 R3, RZ, RZ, UR39 ;  /* 0x00000027ff037e24 */ /* 0x000fe4000f8e00ff */
[----:B------:R-:W-:-:S04]  /*1760*/  UISETP.NE.AND UP0, UPT, UR6, 0x5, UPT ;  /* 0x000000050600788c */ /* 0x000fc8000bf05270 */
[----:B------:R-:W-:Y:S02]  /*1770*/  USEL UR7, URZ, 0x1, UP0 ;  /* 0x000000013f077887 */ /* 0x000fe40008000000 */
[----:B------:R-:W-:Y:S02]  /*1780*/  USEL UR6, UR6, URZ, UP0 ;  /* 0x0000003f06067287 */ /* 0x000fe40008000000 */
[----:B------:R-:W-:-:S06]  /*1790*/  ULOP3.LUT UR7, UR38, UR7, URZ, 0x3c, !UPT ;  /* 0x0000000726077292 */ /* 0x000fcc000f8e3c3f */
[----:B------:R-:W-:-:S07]  /*17a0*/  IMAD.U32 R7, RZ, RZ, UR7 ;  /* 0x00000007ff077e24 */ /* 0x000fce000f8e00ff */
.L_x_29:
[----:B------:R-:W-:Y:S05]  /*17b0*/  @!P0 BRA `(.L_x_23) ;  /* 0x0000000000048947 */ /* 0x000fea0003800000 */
[----:B------:R-:W-:Y:S01]  /*17c0*/  BPT.TRAP 0x1 ;  /* 0x000000040000795c */ /* 0x000fe20000300000 */
.L_x_23:
[----:B------:R-:W2:Y:S01]  /*17d0*/  S2UR UR8, SR_CgaCtaId ;  /* 0x00000000000879c3 */ /* 0x000ea20000008800 */
[----:B------:R-:W-:Y:S01]  /*17e0*/  UMOV UR7, 0x400 ;  /* 0x0000040000077882 */ /* 0x000fe20000000000 */
[----:B01----:R-:W-:Y:S01]  /*17f0*/  IMAD.U32 R5, RZ, RZ, UR6 ;  /* 0x00000006ff057e24 */ /* 0x003fe2000f8e00ff */
[----:B------:R-:W-:Y:S01]  /*1800*/  SHF.L.U32 R4, R7, 0x1f, RZ ;  /* 0x0000001f07047819 */ /* 0x000fe200000006ff */
[----:B--2---:R-:W-:-:S06]  /*1810*/  ULEA UR7, UR8, UR7, 0x18 ;  /* 0x0000000708077291 */ /* 0x004fcc000f8ec03f */
[----:B------:R-:W-:-:S04]  /*1820*/  IMAD.U32 R6, RZ, RZ, UR7 ;  /* 0x00000007ff067e24 */ /* 0x000fc8000f8e00ff */
[----:B------:R-:W-:-:S04]  /*1830*/  IMAD R5, R5, 0x8, R6 ;  /* 0x0000000805057824 */ /* 0x000fc800078e0206 */
[----:B------:R0:W1:Y:S01]  /*1840*/  SYNCS.PHASECHK.TRANS64.TRYWAIT P1, [R5+URZ], R4 ;  /* 0x00000004050075a7 */ /* 0x000062000802017f */
[----:B------:R-:W-:Y:S05]  /*1850*/  @!P0 BRA `(.L_x_24) ;  /* 0x0000000000048947 */ /* 0x000fea0003800000 */
[----:B------:R-:W-:Y:S01]  /*1860*/  BPT.TRAP 0x1 ;  /* 0x000000040000795c */ /* 0x000fe20000300000 */
.L_x_24:
[----:B-1----:R-:W-:Y:S05]  /*1870*/  @P1 BRA `(.L_x_25) ;  /* 0x0000000000081947 */ /* 0x002fea0003800000 */
[----:B------:R-:W1:Y:S02]  /*1880*/  SYNCS.PHASECHK.TRANS64.TRYWAIT P1, [R5+URZ], R4 ;  /* 0x00000004050075a7 */ /* 0x000e64000802017f */
[----:B-1----:R-:W-:Y:S05]  /*1890*/  @!P1 BRA `(.L_x_26) ;  /* 0x000000a8007c9947 */ /* 0x002fea0003800000 */
.L_x_25:
[----:B------:R-:W-:Y:S01]  /*18a0*/  ULEA UR7, UR6, UR4, 0xa ;  /* 0x0000000406077291 */ /* 0x000fe2000f8e503f */
[----:B------:R-:W-:Y:S01]  /*18b0*/  WARPGROUP.ARRIVE ;  /* 0x00000000000079c5 */ /* 0x000fe20000000000 */
[----:B------:R-:W-:Y:S01]  /*18c0*/  ULEA UR12, UR6, UR5, 0x9 ;  /* 0x00000005060c7291 */ /* 0x000fe2000f8e483f */
[----:B------:R-:W-:Y:S01]  /*18d0*/  UMOV UR9, 0x80000020 ;  /* 0x8000002000097882 */ /* 0x000fe20000000000 */
[----:B------:R-:W-:-:S03]  /*18e0*/  UMOV UR11, 0x80000020 ;  /* 0x80000020000b7882 */ /* 0x000fc60000000000 */
[----:B------:R-:W-:Y:S02]  /*18f0*/  UMOV UR8, UR7 ;  /* 0x0000000700087c82 */ /* 0x000fe40008000000 */
[----:B------:R-:W-:Y:S02]  /*1900*/  UMOV UR10, UR12 ;  /* 0x0000000c000a7c82 */ /* 0x000fe40008000000 */
[----:B------:R-:W-:Y:S01]  /*1910*/  HGMMA.64x128x16.F32.BF16 R88, gdesc[UR8], R88, gsb0 ;  /* 0x01e00000085879f0 */ /* 0x000fe20008001858 */
[----:B------:R-:W-:Y:S01]  /*1920*/  UIADD3 UR8, UR7, 0x200, URZ ;  /* 0x0000020007087890 */ /* 0x000fe2000fffe03f */
[----:B------:R-:W-:Y:S01]  /*1930*/  UMOV UR9, 0x80000020 ;  /* 0x8000002000097882 */ /* 0x000fe20000000000 */
[----:B------:R-:W-:Y:S02]  /*1940*/  WARPGROUP.DEPBAR.LE gsb0, 0x0 ;  /* 0x00008000000079c5 */ /* 0x000fe40000010000 */
[----:B------:R-:W-:-:S07]  /*1950*/  WARPGROUP.ARRIVE ;  /* 0x00000000000079c5 */ /* 0x000fce0000000000 */
[----:B------:R-:W-:Y:S01]  /*1960*/  HGMMA.64x128x16.F32.BF16 R24, gdesc[UR8], R24, gsb0 ;  /* 0x01e00000081879f0 */ /* 0x000fe20008001818 */
        /* <DEDUP_REMOVED lines=14> */
[----:B------:R-:W-:Y:S01]  /*1a50*/  BPT.TRAP 0x1 ;  /* 0x000000040000795c */ /* 0x000fe20000300000 */
.L_x_27:
[----:B------:R-:W-:-:S13]  /*1a60*/  ISETP.NE.AND P1, PT, R156, RZ, PT ;  /* 0x000000ff9c00720c */ /* 0x000fda0003f25270 */
[----:B01----:R-:W-:-:S04]  /*1a70*/  @P1 IMAD R4, R3, 0x8, R6 ;  /* 0x0000000803041824 */ /* 0x003fc800078e0206 */
[----:B------:R-:W-:-:S05]  /*1a80*/  @P1 VIADD R5, R4, 0x28 ;  /* 0x0000002804051836 */ /* 0x000fca0000000000 */
[----:B------:R-:W-:-:S04]  /*1a90*/  @P1 PRMT R5, R22, 0x654, R5 ;  /* 0x0000065416051816 */ /* 0x000fc80000000005 */
[----:B------:R0:W-:Y:S01]  /*1aa0*/  @P1 SYNCS.ARRIVE.TRANS64.RED.A1T0 RZ, [R5+URZ], RZ ;  /* 0x000000ff05ff19a7 */ /* 0x0001e2000810043f */
[----:B------:R-:W-:-:S13]  /*1ab0*/  ISETP.GT.U32.AND P1, PT, R19, 0x1, PT ;  /* 0x000000011300780c */ /* 0x000fda0003f24070 */
[----:B0-----:R-:W-:Y:S05]  /*1ac0*/  @P1 BRA `(.L_x_28) ;  /* 0x0000000000041947 */ /* 0x001fea0003800000 */
[----:B------:R-:W-:Y:S01]  /*1ad0*/  BPT.TRAP 0x1 ;  /* 0x000000040000795c */ /* 0x000fe20000300000 */
.L_x_28:
[----:B------:R-:W-:Y:S01]  /*1ae0*/  UIADD3 UR6, UR6, 0x1, URZ ;  /* 0x0000000106067890 */ /* 0x000fe2000fffe03f */
[C---:B------:R-:W-:Y:S01]  /*1af0*/  ISETP.GT.AND P2, PT, R0.reuse, 0x1, PT ;  /* 0x000000010000780c */ /* 0x040fe20003f44270 */
[----:B------:R-:W-:Y:S01]  /*1b00*/  VIADD R0, R0, 0xffffffff ;  /* 0xffffffff00007836 */ /* 0x000fe20000000000 */
[----:B------:R-:W-:Y:S01]  /*1b10*/  IADD3 R3, R3, 0x1, RZ ;  /* 0x0000000103037810 */ /* 0x000fe20007ffe0ff */
[----:B------:R-:W-:-:S03]  /*1b20*/  UISETP.NE.AND UP0, UPT, UR6, 0x5, UPT ;  /* 0x000000050600788c */ /* 0x000fc6000bf05270 */
[C---:B------:R-:W-:Y:S01]  /*1b30*/  ISETP.NE.AND P1, PT, R3.reuse, 0x5, PT ;  /* 0x000000050300780c */ /* 0x040fe20003f25270 */
[----:B------:R-:W-:Y:S02]  /*1b40*/  USEL UR7, URZ, 0x1, UP0 ;  /* 0x000000013f077887 */ /* 0x000fe40008000000 */
[----:B------:R-:W-:Y:S01]  /*1b50*/  USEL UR6, UR6, URZ, UP0 ;  /* 0x0000003f06067287 */ /* 0x000fe20008000000 */
[----:B------:R-:W-:-:S03]  /*1b60*/  SEL R3, R3, RZ, P1 ;  /* 0x000000ff03037207 */ /* 0x000fc60000800000 */
[----:B------:R-:W-:Y:S01]  /*1b70*/  LOP3.LUT R7, R7, UR7, RZ, 0x3c, !PT ;  /* 0x0000000707077c12 */ /* 0x000fe2000f8e3cff */
[----:B------:R-:W-:Y:S07]  /*1b80*/  @P2 BRA `(.L_x_29) ;  /* 0xfffffffc00082947 */ /* 0x000fee000383ffff */
.L_x_22:
[----:B------:R-:W2:Y:S02]  /*1b90*/  LDC R0, c[0x0][0x28c] ;  /* 0x0000a300ff007b82 */ /* 0x000ea40000000800 */
[----:B--2---:R-:W-:-:S13]  /*1ba0*/  ISETP.GE.AND P1, PT, R0, 0x1, PT ;  /* 0x000000010000780c */ /* 0x004fda0003f26270 */
[----:B------:R-:W-:Y:S05]  /*1bb0*/  @!P1 BRA `(.L_x_30) ;  /* 0x0000000000509947 */ /* 0x000fea0003800000 */
[----:B------:R-:W-:Y:S05]  /*1bc0*/  @!P0 BRA `(.L_x_31) ;  /* 0x0000000000048947 */ /* 0x000fea0003800000 */
[----:B------:R-:W-:Y:S01]  /*1bd0*/  BPT.TRAP 0x1 ;  /* 0x000000040000795c */ /* 0x000fe20000300000 */
.L_x_31:
[----:B------:R-:W-:Y:S01]  /*1be0*/  ISETP.NE.AND P1, PT, R156, RZ, PT ;  /* 0x000000ff9c00720c */ /* 0x000fe20003f25270 */
[----:B------:R-:W-:Y:S01]  /*1bf0*/  BSSY B0, `(.L_x_32) ;  /* 0x000000e000007945 */ /* 0x000fe20003800000 */
[----:B------:R-:W-:-:S11]  /*1c00*/  ISETP.GT.U32.AND P0, PT, R19, 0x1, PT ;  /* 0x000000011300780c */ /* 0x000fd60003f04070 */
[----:B------:R-:W-:Y:S05]  /*1c10*/  @!P1 BRA `(.L_x_33) ;  /* 0x00000000002c9947 */ /* 0x000fea0003800000 */
[----:B------:R-:W-:-:S04]  /*1c20*/  UISETP.LT.AND UP0, UPT, UR40, 0x1, UPT ;  /* 0x000000012800788c */ /* 0x000fc8000bf01270 */
[----:B------:R-:W-:-:S04]  /*1c30*/  USEL UR6, UR40, 0x1, UP0 ;  /* 0x0000000128067887 */ /* 0x000fc80008000000 */
[----:B------:R-:W-:-:S04]  /*1c40*/  UIADD3 UR6, UR39, UR40, -UR6 ;  /* 0x0000002827067290 */ /* 0x000fc8000fffe806 */
[----:B------:R-:W-:-:S04]  /*1c50*/  UIMAD.WIDE.U32 UR4, UR6, -0x33333333, URZ ;  /* 0xcccccccd060478a5 */ /* 0x000fc8000f8e003f */
[----:B------:R-:W-:-:S04]  /*1c60*/  USHF.R.U32.HI UR4, URZ, 0x2, UR5 ;  /* 0x000000023f047899 */ /* 0x000fc80008011605 */
[----:B------:R-:W-:-:S06]  /*1c70*/  UIMAD UR6, UR4, -0x5, UR6 ;  /* 0xfffffffb040678a4 */ /* 0x000fcc000f8e0206 */
[----:B------:R-:W-:-:S04]  /*1c80*/  IMAD.U32 R3, RZ, RZ, UR6 ;  /* 0x00000006ff037e24 */ /* 0x000fc8000f8e00ff */
[----:B------:R-:W-:-:S04]  /*1c90*/  IMAD R0, R3, 0x8, R6 ;  /* 0x0000000803007824 */ /* 0x000fc800078e0206 */
[----:B------:R-:W-:-:S05]  /*1ca0*/  VIADD R3, R0, 0x28 ;  /* 0x0000002800037836 */ /* 0x000fca0000000000 */
[----:B------:R-:W-:-:S04]  /*1cb0*/  PRMT R3, R22, 0x654, R3 ;  /* 0x0000065416037816 */ /* 0x000fc80000000003 */
[----:B------:R2:W-:Y:S03]  /*1cc0*/  SYNCS.ARRIVE.TRANS64.RED.A1T0 RZ, [R3+URZ], RZ ;  /* 0x000000ff03ff79a7 */ /* 0x0005e6000810043f */
.L_x_33:
[----:B------:R-:W-:Y:S05]  /*1cd0*/  BSYNC B0 ;  /* 0x0000000000007941 */ /* 0x000fea0003800000 */
.L_x_32:
[----:B------:R-:W-:Y:S05]  /*1ce0*/  @P0 BRA `(.L_x_30) ;  /* 0x0000000000040947 */ /* 0x000fea0003800000 */
[----:B------:R-:W-:Y:S01]  /*1cf0*/  BPT.TRAP 0x1 ;  /* 0x000000040000795c */ /* 0x000fe20000300000 */
.L_x_30:
[----:B------:R-:W3:Y:S01]  /*1d00*/  LDC R6, c[0x0][0x288] ;  /* 0x0000a200ff067b82 */ /* 0x000ee20000000800 */
[--C-:B------:R-:W-:Y:S01]  /*1d10*/  SHF.R.U32.HI R0, RZ, 0x2, R18.reuse ;  /* 0x00000002ff007819 */ /* 0x100fe20000011612 */
[----:B------:R-:W-:Y:S01]  /*1d20*/  UIADD3 UR39, UR40, UR39, URZ ;  /* 0x0000002728277290 */ /* 0x000fe2000fffe03f */
[----:B01----:R-:W-:Y:S01]  /*1d30*/  SHF.R.U32.HI R5, RZ, 0x7, R18 ;  /* 0x00000007ff057819 */ /* 0x003fe20000011612 */
[----:B------:R-:W-:Y:S01]  /*1d40*/  ULDC UR7, c[0x0][0x284] ;  /* 0x0000a10000077ab9 */ /* 0x000fe20000000800 */
[----:B--2---:R-:W-:Y:S01]  /*1d50*/  LOP3.LUT R3, R0, 0x7, RZ, 0xc0, !PT ;  /* 0x0000000700037812 */ /* 0x004fe200078ec0ff */
[----:B------:R-:W-:Y:S01]  /*1d60*/  UISETP.GT.U32.AND UP0, UPT, UR39, 0x4, UPT ;  /* 0x000000042700788c */ /* 0x000fe2000bf04070 */
[----:B------:R-:W-:Y:S01]  /*1d70*/  LOP3.LUT R0, R5, 0x1, RZ, 0xc0, !PT ;  /* 0x0000000105007812 */ /* 0x000fe200078ec0ff */
[----:B------:R-:W-:Y:S01]  /*1d80*/  UISETP.GE.U32.AND UP1, UPT, UR40, 0x5, UPT ;  /* 0x000000052800788c */ /* 0x000fe2000bf26070 */
[----:B------:R-:W-:Y:S01]  /*1d90*/  LOP3.LUT R4, R18, 0x60, RZ, 0xc0, !PT ;  /* 0x0000006012047812 */ /* 0x000fe200078ec0ff */
[----:B------:R-:W-:Y:S01]  /*1da0*/  UISETP.LT.U32.AND UP0, UPT, UR40, 0x5, UP0 ;  /* 0x000000052800788c */ /* 0x000fe20008701070 */
[----:B------:R-:W-:Y:S01]  /*1db0*/  SHF.R.S32.HI R15, RZ, 0x1f, R23 ;  /* 0x0000001fff0f7819 */ /* 0x000fe20000011417 */
[----:B------:R-:W-:Y:S01]  /*1dc0*/  IMAD.SHL.U32 R10, R0, 0x40, RZ ;  /* 0x00000040000a7824 */ /* 0x000fe200078e00ff */
[----:B------:R-:W-:Y:S01]  /*1dd0*/  SHF.R.U32.HI R8, RZ, 0x1, R4 ;  /* 0x00000001ff087819 */ /* 0x000fe20000011604 */
[----:B------:R-:W-:Y:S01]  /*1de0*/  ULDC.64 UR8, c[0x0][0x5d0] ;  /* 0x0001740000087ab9 */ /* 0x000fe20000000a00 */
[----:B------:R-:W-:Y:S01]  /*1df0*/  LOP3.LUT R4, R18, 0x3, RZ, 0xc0, !PT ;  /* 0x0000000312047812 */ /* 0x000fe200078ec0ff */
[----:B------:R-:W-:Y:S01]  /*1e00*/  UIMAD.WIDE.U32 UR4, UR39, -0x33333333, URZ ;  /* 0xcccccccd270478a5 */ /* 0x000fe2000f8e003f */
[--C-:B------:R-:W-:Y:S01]  /*1e10*/  IADD3 R5, RZ, -R8, -R3.reuse ;  /* 0x80000008ff057210 */ /* 0x100fe20007ffe803 */
[----:B------:R-:W-:Y:S01]  /*1e20*/  USEL UR6, URZ, 0x1, !UP0 ;  /* 0x000000013f067887 */ /* 0x000fe2000c000000 */
[----:B------:R-:W-:Y:S01]  /*1e30*/  LOP3.LUT R165, R10, 0x40, R3, 0xe2, !PT ;  /* 0x000000400aa57812 */ /* 0x000fe200078ee203 */
[----:B------:R-:W-:Y:S01]  /*1e40*/  IMAD.SHL.U32 R3, R153, 0x80, RZ ;  /* 0x0000008099037824 */ /* 0x000fe200078e00ff */
[----:B------:R-:W-:Y:S01]  /*1e50*/  USHF.R.U32.HI UR4, URZ, 0x2, UR5 ;  /* 0x000000023f047899 */ /* 0x000fe20008011605 */
[----:B------:R-:W-:Y:S01]  /*1e60*/  IMAD R157, R0, -0x40, R5 ;  /* 0xffffffc0009d7824 */ /* 0x000fe200078e0205 */
[----:B------:R-:W-:Y:S01]  /*1e70*/  ULOP3.LUT UR38, UR38, UR6, URZ, 0x3c, !UPT ;  /* 0x0000000626267292 */ /* 0x000fe2000f8e3c3f */
[----:B---3--:R-:W-:Y:S01]  /*1e80*/  IMAD R10, R4, -0x2, R6 ;  /* 0xfffffffe040a7824 */ /* 0x008fe200078e0206 */
[----:B------:R-:W-:Y:S01]  /*1e90*/  ISETP.GE.AND P0, PT, R3, R6, PT ;  /* 0x000000060300720c */ /* 0x000fe20003f06270 */
[----:B------:R-:W-:Y:S01]  /*1ea0*/  IMAD.SHL.U32 R0, R152, 0x100, RZ ;  /* 0x0000010098007824 */ /* 0x000fe200078e00ff */
[----:B------:R-:W-:Y:S01]  /*1eb0*/  UIMAD UR39, UR4, -0x5, UR39 ;  /* 0xfffffffb042778a4 */ /* 0x000fe2000f8e0227 */
[----:B------:R-:W-:Y:S01]  /*1ec0*/  IMAD.SHL.U32 R6, R18, 0x2, RZ ;  /* 0x0000000212067824 */ /* 0x000fe200078e00ff */
[----:B------:R-:W-:Y:S01]  /*1ed0*/  @UP1 ULOP3.LUT UR38, UR38, 0x1, UR4, 0x78, !UPT ;  /* 0x0000000126261892 */ /* 0x000fe2000f8e7804 */
[----:B------:R-:W-:Y:S01]  /*1ee0*/  IMAD R4, R15, UR8, RZ ;  /* 0x000000080f047c24 */ /* 0x000fe2000f8e02ff */
[----:B------:R-:W-:Y:S01]  /*1ef0*/  ISETP.GE.OR P0, PT, R0, UR7, P0 ;  /* 0x0000000700007c0c */ /* 0x000fe20008706670 */
[----:B------:R-:W-:Y:S01]  /*1f00*/  IMAD.WIDE R152, R152, 0x100, RZ ;  /* 0x0000010098987825 */ /* 0x000fe200078e02ff */
[----:B------:R-:W-:-:S02]  /*1f10*/  LOP3.LUT R6, R3, 0x6, R6, 0xf8, !PT ;  /* 0x0000000603067812 */ /* 0x000fc400078ef806 */
[----:B------:R-:W-:Y:S01]  /*1f20*/  IADD3 R157, -R0, UR7, R157 ;  /* 0x00000007009d7c10 */ /* 0x000fe2000fffe19d */
[C---:B------:R-:W-:Y:S01]  /*1f30*/  IMAD R9, R23.reuse, UR9, R4 ;  /* 0x0000000917097c24 */ /* 0x040fe2000f8e0204 */
[----:B------:R-:W-:Y:S01]  /*1f40*/  SHF.R.S32.HI R7, RZ, 0x1f, R6 ;  /* 0x0000001fff077819 */ /* 0x000fe20000011406 */
[----:B------:R-:W-:Y:S01]  /*1f50*/  IMAD.IADD R0, R10, 0x1, -R3 ;  /* 0x000000010a007824 */ /* 0x000fe200078e0a03 */
[----:B------:R-:W-:Y:S01]  /*1f60*/  LOP3.LUT R165, R152, R165, R8, 0xfe, !PT ;  /* 0x000000a598a57212 */ /* 0x000fe200078efe08 */
[----:B------:R-:W-:Y:S02]  /*1f70*/  IMAD.MOV.U32 R3, RZ, RZ, -0x1 ;  /* 0xffffffffff037424 */ /* 0x000fe400078e00ff */
[----:B------:R-:W-:-:S04]  /*1f80*/  IMAD.WIDE.U32 R4, R23, UR8, R6 ;  /* 0x0000000817047c25 */ /* 0x000fc8000f8e0006 */
[----:B------:R-:W-:Y:S01]  /*1f90*/  IMAD.IADD R9, R5, 0x1, R9 ;  /* 0x0000000105097824 */ /* 0x000fe200078e0209 */
[----:B------:R-:W-:Y:S01]  /*1fa0*/  MOV R8, R4 ;  /* 0x0000000400087202 */ /* 0x000fe20000000f00 */
[----:B------:R-:W-:Y:S06]  /*1fb0*/  @P0 BRA `(.L_x_34) ;  /* 0x0000008400700947 */ /* 0x000fec0003800000 */
[----:B------:R-:W0:Y:S01]  /*1fc0*/  LDC.64 R4, c[0x0][0x5c8] ;  /* 0x00017200ff047b82 */ /* 0x000e220000000a00 */
[----:B-----5:R-:W-:Y:S01]  /*1fd0*/  FSETP.NEU.AND P1, PT, R155, RZ, PT ;  /* 0x000000ff9b00720b */ /* 0x020fe20003f2d000 */
[----:B------:R-:W-:Y:S01]  /*1fe0*/  BSSY B0, `(.L_x_34) ;  /* 0x0000859000007945 */ /* 0x000fe20003800000 */
[----:B------:R-:W-:-:S04]  /*1ff0*/  ISETP.GT.AND P2, PT, R157, RZ, PT ;  /* 0x000000ff9d00720c */ /* 0x000fc80003f44270 */
[----:B------:R-:W-:Y:S01]  /*2000*/  ISETP.GT.AND P0, PT, R0, RZ, P2 ;  /* 0x000000ff0000720c */ /* 0x000fe20001704270 */
[-C--:B0-----:R-:W-:Y:S02]  /*2010*/  IMAD R10, R153, R4.reuse, RZ ;  /* 0x00000004990a7224 */ /* 0x081fe400078e02ff */
[----:B------:R-:W-:-:S04]  /*2020*/  IMAD.WIDE.U32 R166, R165, R4, R8 ;  /* 0x00000004a5a67225 */ /* 0x000fc800078e0008 */
[----:B------:R-:W-:-:S04]  /*2030*/  IMAD R9, R165, R5, R10 ;  /* 0x00000005a5097224 */ /* 0x000fc800078e020a */
[----:B------:R-:W-:Y:S01]  /*2040*/  IMAD.IADD R171, R167, 0x1, R9 ;  /* 0x00000001a7ab7824 */ /* 0x000fe200078e0209 */
[----:B------:R-:W-:Y:S06]  /*2050*/  @!P1 BRA `(.L_x_35) ;  /* 0x0000006000209947 */ /* 0x000fec0003800000 */
[----:B------:R-:W0:Y:S01]  /*2060*/  LDC.64 R10, c[0x0][0x5b8] ;  /* 0x00016e00ff0a7b82 */ /* 0x000e220000000a00 */
[----:B------:R-:W-:-:S07]  /*2070*/  ULDC.64 UR4, c[0x0][0x5c0] ;  /* 0x0001700000047ab9 */ /* 0x000fce0000000a00 */
[----:B------:R-:W1:Y:S08]  /*2080*/  LDC.64 R12, c[0x0][0x5b0] ;  /* 0x00016c00ff0c7b82 */ /* 0x000e700000000a00 */
[----:B------:R-:W2:Y:S01]  /*2090*/  LDC.64 R8, c[0x0][0x5a8] ;  /* 0x00016a00ff087b82 */ /* 0x000ea20000000a00 */
[----:B0-----:R-:W-:-:S04]  /*20a0*/  IMAD R14, R15, R10, RZ ;  /* 0x0000000a0f0e7224 */ /* 0x001fc800078e02ff */
[C---:B------:R-:W-:Y:S02]  /*20b0*/  IMAD R11, R23.reuse, R11, R14 ;  /* 0x0000000b170b7224 */ /* 0x040fe400078e020e */
[----:B------:R-:W-:-:S04]  /*20c0*/  IMAD.WIDE.U32 R14, R23, R10, R6 ;  /* 0x0000000a170e7225 */ /* 0x000fc800078e0006 */
[----:B-1----:R-:W-:Y:S02]  /*20d0*/  IMAD R20, R153, R12, RZ ;  /* 0x0000000c99147224 */ /* 0x002fe400078e02ff */
[----:B------:R-:W-:Y:S02]  /*20e0*/  IMAD.IADD R21, R15, 0x1, R11 ;  /* 0x000000010f157824 */ /* 0x000fe400078e020b */
[----:B------:R-:W-:Y:S02]  /*20f0*/  IMAD R169, R165, R13, R20 ;  /* 0x0000000da5a97224 */ /* 0x000fe400078e0214 */
[----:B------:R-:W-:-:S04]  /*2100*/  IMAD.MOV.U32 R20, RZ, RZ, R14 ;  /* 0x000000ffff147224 */ /* 0x000fc800078e000e */
[----:B------:R-:W-:-:S04]  /*2110*/  IMAD.WIDE.U32 R158, R165, R12, R20 ;  /* 0x0000000ca59e7225 */ /* 0x000fc800078e0014 */
[----:B------:R-:W-:Y:S01]  /*2120*/  IMAD.IADD R159, R159, 0x1, R169 ;  /* 0x000000019f9f7824 */ /* 0x000fe200078e02a9 */
[----:B--2---:R-:W-:-:S04]  /*2130*/  LEA R160, P1, R158, R8, 0x1 ;  /* 0x000000089ea07211 */ /* 0x004fc800078208ff */
[----:B------:R-:W-:-:S05]  /*2140*/  LEA.HI.X R161, R158, R9, R159, 0x1, P1 ;  /* 0x000000099ea17211 */ /* 0x000fca00008f0c9f */
[----:B------:R-:W2:Y:S01]  /*2150*/  @P0 LDG.E.LTC128B.U16 R167, desc[UR36][R160.64] ;  /* 0x00000024a0a70981 */ /* 0x000ea2000c1e1520 */
[----:B------:R-:W-:Y:S01]  /*2160*/  IMAD.WIDE.U32 R162, R165, R12, R6 ;  /* 0x0000000ca5a27225 */ /* 0x000fe200078e0006 */
[----:B------:R-:W-:Y:S01]  /*2170*/  ISETP.GT.AND P3, PT, R0, 0x1, P2 ;  /* 0x000000010000780c */ /* 0x000fe20001764270 */
[----:B------:R-:W-:Y:S02]  /*2180*/  BSSY B1, `(.L_x_36) ;  /* 0x0000013000017945 */ /* 0x000fe40003800000 */
[----:B------:R-:W-:Y:S02]  /*2190*/  IMAD.IADD R163, R169, 0x1, R163 ;  /* 0x00000001a9a37824 */ /* 0x000fe400078e02a3 */
[----:B------:R-:W-:-:S04]  /*21a0*/  IMAD.WIDE.U32 R162, R23, R10, R162 ;  /* 0x0000000a17a27225 */ /* 0x000fc800078e00a2 */
[----:B--2---:R-:W-:-:S04]  /*21b0*/  IMAD.U32 R158, R167, 0x10000, RZ ;  /* 0x00010000a79e7824 */ /* 0x004fc800078e00ff */
[----:B------:R-:W-:Y:S01]  /*21c0*/  FMUL R159, R158, R155 ;  /* 0x0000009b9e9f7220 */ /* 0x000fe20000400000 */
[----:B------:R-:W-:-:S03]  /*21d0*/  LEA R158, P1, R166, UR4, 0x1 ;  /* 0x00000004a69e7c11 */ /* 0x000fc6000f8208ff */
[----:B------:R-:W-:Y:S01]  /*21e0*/  FFMA R159, R88, R154, R159 ;  /* 0x0000009a589f7223 */ /* 0x000fe2000000009f */
[----:B------:R-:W-:-:S04]  /*21f0*/  IMAD.IADD R88, R11, 0x1, R163 ;  /* 0x000000010b587824 */ /* 0x000fc800078e02a3 */
[----:B------:R-:W-:Y:S02]  /*2200*/  F2FP.BF16.F32.PACK_AB R161, RZ, R159 ;  /* 0x0000009fffa1723e */ /* 0x000fe400000010ff */
[----:B------:R-:W-:Y:S02]  /*2210*/  LEA.HI.X R159, R166, UR5, R171, 0x1, P1 ;  /* 0x00000005a69f7c11 */ /* 0x000fe400088f0cab */
[----:B------:R-:W-:Y:S02]  /*2220*/  PRMT R163, R161, 0x7610, R163 ;  /* 0x00007610a1a37816 */ /* 0x000fe400000000a3 */
[----:B------:R-:W-:-:S03]  /*2230*/  LEA R160, P1, R162, R8, 0x1 ;  /* 0x00000008a2a07211 */ /* 0x000fc600078208ff */
[----:B------:R0:W-:Y:S01]  /*2240*/  @P0 STG.E.U16 desc[UR36][R158.64], R163 ;  /* 0x000000a39e000986 */ /* 0x0001e2000c101524 */
[--C-:B------:R-:W-:Y:S01]  /*2250*/  LEA.HI.X R161, R162, R9, R88.reuse, 0x1, P1 ;  /* 0x00000009a2a17211 */ /* 0x100fe200008f0c58 */
[C---:B------:R-:W-:Y:S01]  /*2260*/  IMAD.SHL.U32 R162, R12.reuse, 0x8, RZ ;  /* 0x000000080ca27824 */ /* 0x040fe200078e00ff */
[----:B------:R-:W-:Y:S02]  /*2270*/  PRMT R88, R167, 0x7610, R88 ;  /* 0x00007610a7587816 */ /* 0x000fe40000000058 */
[----:B0-----:R-:W-:Y:S01]  /*2280*/  SHF.L.U64.HI R163, R12, 0x3, R13 ;  /* 0x000000030ca37819 */ /* 0x001fe2000001020d */
[----:B------:R-:W-:Y:S06]  /*2290*/  @!P3 BRA `(.L_x_37) ;  /* 0x000000000004b947 */ /* 0x000fec0003800000 */
[----:B------:R0:W5:Y:S02]  /*22a0*/  LDG.E.LTC128B.U16 R88, desc[UR36][R160.64+0x2] ;  /* 0x00000224a0587981 */ /* 0x000164000c1e1520 */
.L_x_37:
[----:B------:R-:W-:Y:S05]  /*22b0*/  BSYNC B1 ;  /* 0x0000000000017941 */ /* 0x000fea0003800000 */
.L_x_36:
[----:B-----5:R-:W-:Y:S01]  /*22c0*/  IMAD.U32 R168, R88, 0x10000, RZ ;  /* 0x0001000058a87824 */ /* 0x020fe200078e00ff */
[----:B------:R-:W-:Y:S01]  /*22d0*/  ISETP.GT.AND P0, PT, R157, 0x8, PT ;  /* 0x000000089d00780c */ /* 0x000fe20003f04270 */
[----:B------:R-:W-:-:S04]  /*22e0*/  IMAD.WIDE.U32 R166, R165, R12, R162 ;  /* 0x0000000ca5a67225 */ /* 0x000fc800078e00a2 */
[----:B------:R-:W-:Y:S01]  /*22f0*/  FMUL R168, R168, R155 ;  /* 0x0000009ba8a87220 */ /* 0x000fe20000400000 */
[----:B------:R-:W-:Y:S01]  /*2300*/  ISETP.GT.AND P1, PT, R0, RZ, P0 ;  /* 0x000000ff0000720c */ /* 0x000fe20000724270 */
[----:B------:R-:W-:Y:S02]  /*2310*/  IMAD.IADD R169, R169, 0x1, R167 ;  /* 0x00000001a9a97824 */ /* 0x000fe400078e02a7 */
[----:B------:R-:W-:Y:S01]  /*2320*/  FFMA R168, R89, R154, R168 ;  /* 0x0000009a59a87223 */ /* 0x000fe200000000a8 */
[----:B------:R-:W-:-:S04]  /*2330*/  IADD3 R89, P4, R14, R166, RZ ;  /* 0x000000a60e597210 */ /* 0x000fc80007f9e0ff */
[----:B------:R-:W-:Y:S01]  /*2340*/  F2FP.BF16.F32.PACK_AB R168, RZ, R168 ;  /* 0x000000a8ffa8723e */ /* 0x000fe200000010ff */
[----:B------:R-:W-:Y:S01]  /*2350*/  IMAD.X R172, R169, 0x1, R21, P4 ;  /* 0x00000001a9ac7824 */ /* 0x000fe200020e0615 */
[C---:B------:R-:W-:Y:S02]  /*2360*/  LEA R170, P4, R89.reuse, R8, 0x1 ;  /* 0x0000000859aa7211 */ /* 0x040fe400078808ff */
[----:B------:R-:W-:Y:S02]  /*2370*/  PRMT R167, R168, 0x7610, R167 ;  /* 0x00007610a8a77816 */ /* 0x000fe400000000a7 */
[----:B------:R-:W-:Y:S02]  /*2380*/  PRMT R168, R88, 0x7610, R168 ;  /* 0x0000761058a87816 */ /* 0x000fe400000000a8 */
[----:B------:R-:W-:Y:S01]  /*2390*/  LEA.HI.X R171, R89, R9, R172, 0x1, P4 ;  /* 0x0000000959ab7211 */ /* 0x000fe200020f0cac */
[----:B------:R1:W-:Y:S04]  /*23a0*/  @P3 STG.E.U16 desc[UR36][R158.64+0x2], R167 ;  /* 0x000002a79e003986 */ /* 0x0003e8000c101524 */
[----:B------:R2:W3:Y:S01]  /*23b0*/  @P1 LDG.E.LTC128B.U16 R168, desc[UR36][R170.64] ;  /* 0x00000024aaa81981 */ /* 0x0004e2000c1e1520 */
[----:B------:R-:W-:Y:S01]  /*23c0*/  IADD3 R166, P3, R6, R166, RZ ;  /* 0x000000a606a67210 */ /* 0x000fe20007f7e0ff */
[----:B------:R-:W-:Y:S03]  /*23d0*/  BSSY B1, `(.L_x_38) ;  /* 0x0000012000017945 */ /* 0x000fe60003800000 */
[----:B-1----:R-:W-:Y:S01]  /*23e0*/  IADD3.X R167, R7, R169, RZ, P3, !PT ;  /* 0x000000a907a77210 */ /* 0x002fe20001ffe4ff */
[----:B------:R-:W-:-:S02]  /*23f0*/  IMAD.SHL.U32 R169, R4, 0x10, RZ ;  /* 0x0000001004a97824 */ /* 0x000fc400078e00ff */
[----:B------:R-:W-:-:S03]  /*2400*/  IMAD.WIDE.U32 R166, R23, R10, R166 ;  /* 0x0000000a17a67225 */ /* 0x000fc600078e00a6 */
[----:B--2---:R-:W-:Y:S01]  /*2410*/  IADD3 R170, P3, R169, R158, RZ ;  /* 0x0000009ea9aa7210 */ /* 0x004fe20007f7e0ff */
[----:B------:R-:W-:Y:S01]  /*2420*/  IMAD.IADD R172, R11, 0x1, R167 ;  /* 0x000000010bac7824 */ /* 0x000fe200078e02a7 */
[----:B------:R-:W-:-:S05]  /*2430*/  SHF.L.U64.HI R167, R4, 0x4, R5 ;  /* 0x0000000404a77819 */ /* 0x000fca0000010205 */
[----:B------:R-:W-:Y:S02]  /*2440*/  IMAD.X R171, R167, 0x1, R159, P3 ;  /* 0x00000001a7ab7824 */ /* 0x000fe400018e069f */
[----:B---3--:R-:W-:-:S04]  /*2450*/  IMAD.U32 R88, R168, 0x10000, RZ ;  /* 0x00010000a8587824 */ /* 0x008fc800078e00ff */
[----:B------:R-:W-:Y:S01]  /*2460*/  FMUL R89, R88, R155 ;  /* 0x0000009b58597220 */ /* 0x000fe20000400000 */
[----:B------:R-:W-:-:S03]  /*2470*/  LEA R88, P4, R166, R8, 0x1 ;  /* 0x00000008a6587211 */ /* 0x000fc600078808ff */
[----:B------:R-:W-:Y:S01]  /*2480*/  FFMA R90, R90, R154, R89 ;  /* 0x0000009a5a5a7223 */ /* 0x000fe20000000059 */
[----:B------:R-:W-:Y:S02]  /*2490*/  LEA.HI.X R89, R166, R9, R172, 0x1, P4 ;  /* 0x00000009a6597211 */ /* 0x000fe400020f0cac */
[----:B------:R-:W-:Y:S02]  /*24a0*/  ISETP.GT.AND P4, PT, R0, 0x1, P0 ;  /* 0x000000010000780c */ /* 0x000fe40000784270 */
[----:B------:R-:W-:-:S05]  /*24b0*/  F2FP.BF16.F32.PACK_AB R90, RZ, R90 ;  /* 0x0000005aff5a723e */ /* 0x000fca00000010ff */
[----:B------:R1:W-:Y:S06]  /*24c0*/  @P1 STG.E.U16 desc[UR36][R170.64], R90 ;  /* 0x0000005aaa001986 */ /* 0x0003ec000c101524 */
[----:B------:R-:W-:Y:S05]  /*24d0*/  @!P4 BRA `(.L_x_39) ;  /* 0x000000000004c947 */ /* 0x000fea0003800000 */
[----:B------:R2:W5:Y:S02]  /*24e0*/  LDG.E.LTC128B.U16 R168, desc[UR36][R88.64+0x2] ;  /* 0x0000022458a87981 */ /* 0x000564000c1e1520 */
.L_x_39:
[----:B------:R-:W-:Y:S05]  /*24f0*/  BSYNC B1 ;  /* 0x0000000000017941 */ /* 0x000fea0003800000 */
.L_x_38:
[----:B-1---5:R-:W-:Y:S01]  /*2500*/  IMAD.U32 R90, R168, 0x10000, RZ ;  /* 0x00010000a85a7824 */ /* 0x022fe200078e00ff */
[----:B------:R-:W-:Y:S01]  /*2510*/  ISETP.GT.AND P1, PT, R0, 0x8, P2 ;  /* 0x000000080000780c */ /* 0x000fe20001724270 */
[----:B------:R-:W-:Y:S02]  /*2520*/  BSSY B1, `(.L_x_40) ;  /* 0x000000a000017945 */ /* 0x000fe40003800000 */
[----:B------:R-:W-:-:S04]  /*2530*/  FMUL R90, R90, R155 ;  /* 0x0000009b5a5a7220 */ /* 0x000fc80000400000 */
[----:B------:R-:W-:Y:S01]  /*2540*/  FFMA R90, R91, R154, R90 ;  /* 0x0000009a5b5a7223 */ /* 0x000fe2000000005a */
[----:B------:R-:W-:-:S04]  /*2550*/  @P4 IMAD.MOV.U32 R91, RZ, RZ, R171 ;  /* 0x000000ffff5b4224 */ /* 0x000fc800078e00ab */
[----:B------:R-:W-:-:S04]  /*2560*/  F2FP.BF16.F32.PACK_AB R90, RZ, R90 ;  /* 0x0000005aff5a723e */ /* 0x000fc800000010ff */
[----:B------:R-:W-:Y:S01]  /*2570*/  PRMT R166, R90, 0x7610, R166 ;  /* 0x000076105aa67816 */ /* 0x000fe200000000a6 */
[----:B------:R-:W-:-:S05]  /*2580*/  @P4 IMAD.MOV.U32 R90, RZ, RZ, R170 ;  /* 0x000000ffff5a4224 */ /* 0x000fca00078e00aa */
[----:B------:R1:W-:Y:S01]  /*2590*/  @P4 STG.E.U16 desc[UR36][R90.64+0x2], R166 ;  /* 0x000002a65a004986 */ /* 0x0003e2000c101524 */
[----:B------:R-:W-:Y:S05]  /*25a0*/  @!P1 BRA `(.L_x_41) ;  /* 0x0000000000049947 */ /* 0x000fea0003800000 */
[----:B------:R3:W5:Y:S02]  /*25b0*/  LDG.E.LTC128B.U16 R168, desc[UR36][R160.64+0x10] ;  /* 0x00001024a0a87981 */ /* 0x000764000c1e1520 */
.L_x_41:
[----:B------:R-:W-:Y:S05]  /*25c0*/  BSYNC B1 ;  /* 0x0000000000017941 */ /* 0x000fea0003800000 */
.L_x_40:
[----:B-1---5:R-:W-:Y:S01]  /*25d0*/  IMAD.U32 R90, R168, 0x10000, RZ ;  /* 0x00010000a85a7824 */ /* 0x022fe200078e00ff */
[----:B------:R-:W-:Y:S01]  /*25e0*/  ISETP.GT.AND P3, PT, R0, 0x9, P2 ;  /* 0x000000090000780c */ /* 0x000fe20001764270 */
[----:B------:R-:W-:Y:S02]  /*25f0*/  BSSY B1, `(.L_x_42) ;  /* 0x000000a000017945 */ /* 0x000fe40003800000 */
[----:B------:R-:W-:Y:S01]  /*2600*/  FMUL R91, R90, R155 ;  /* 0x0000009b5a5b7220 */ /* 0x000fe20000400000 */
[----:B------:R-:W-:-:S03]  /*2610*/  @P1 IMAD.MOV.U32 R90, RZ, RZ, R158 ;  /* 0x000000ffff5a1224 */ /* 0x000fc600078e009e */
[----:B------:R-:W-:-:S05]  /*2620*/  FFMA R91, R92, R154, R91 ;  /* 0x0000009a5c5b7223 */ /* 0x000fca000000005b */
[----:B------:R-:W-:-:S04]  /*2630*/  F2FP.BF16.F32.PACK_AB R91, RZ, R91 ;  /* 0x0000005bff5b723e */ /* 0x000fc800000010ff */
[----:B------:R-:W-:Y:S01]  /*2640*/  PRMT R92, R91, 0x7610, R92 ;  /* 0x000076105b5c7816 */ /* 0x000fe2000000005c */
[----:B------:R-:W-:-:S05]  /*2650*/  @P1 IMAD.MOV.U32 R91, RZ, RZ, R159 ;  /* 0x000000ffff5b1224 */ /* 0x000fca00078e009f */
[----:B------:R1:W-:Y:S01]  /*2660*/  @P1 STG.E.U16 desc[UR36][R90.64+0x10], R92 ;  /* 0x0000105c5a001986 */ /* 0x0003e2000c101524 */
[----:B------:R-:W-:Y:S05]  /*2670*/  @!P3 BRA `(.L_x_43) ;  /* 0x000000000004b947 */ /* 0x000fea0003800000 */
[----:B------:R4:W5:Y:S02]  /*2680*/  LDG.E.LTC128B.U16 R168, desc[UR36][R160.64+0x12] ;  /* 0x00001224a0a87981 */ /* 0x000964000c1e1520 */
.L_x_43:
[----:B------:R-:W-:Y:S05]  /*2690*/  BSYNC B1 ;  /* 0x0000000000017941 */ /* 0x000fea0003800000 */
.L_x_42:
[----:B-1---5:R-:W-:Y:S01]  /*26a0*/  IMAD.U32 R90, R168, 0x10000, RZ ;  /* 0x00010000a85a7824 */ /* 0x022fe200078e00ff */
[----:B------:R-:W-:Y:S01]  /*26b0*/  ISETP.GT.AND P1, PT, R0, 0x8, P0 ;  /* 0x000000080000780c */ /* 0x000fe20000724270 */
[----:B------:R-:W-:Y:S01]  /*26c0*/  @P3 IMAD.MOV.U32 R91, RZ, RZ, R159 ;  /* 0x000000ffff5b3224 */ /* 0x000fe200078e009f */
[----:B------:R-:W-:Y:S01]  /*26d0*/  BSSY B1, `(.L_x_44) ;  /* 0x0000009000017945 */ /* 0x000fe20003800000 */
[----:B------:R-:W-:-:S04]  /*26e0*/  FMUL R90, R90, R155 ;  /* 0x0000009b5a5a7220 */ /* 0x000fc80000400000 */
[----:B------:R-:W-:-:S05]  /*26f0*/  FFMA R90, R93, R154, R90 ;  /* 0x0000009a5d5a7223 */ /* 0x000fca000000005a */
[----:B------:R-:W-:-:S04]  /*2700*/  F2FP.BF16.F32.PACK_AB R90, RZ, R90 ;  /* 0x0000005aff5a723e */ /* 0x000fc800000010ff */
[----:B------:R-:W-:Y:S02]  /*2710*/  PRMT R92, R90, 0x7610, R92 ;  /* 0x000076105a5c7816 */ /* 0x000fe4000000005c */
[----:B------:R-:W-:-:S05]  /*2720*/  @P3 MOV R90, R158 ;  /* 0x0000009e005a3202 */ /* 0x000fca0000000f00 */
[----:B------:R1:W-:Y:S01]  /*2730*/  @P3 STG.E.U16 desc[UR36][R90.64+0x12], R92 ;  /* 0x0000125c5a003986 */ /* 0x0003e2000c101524 */
[----:B------:R-:W-:Y:S05]  /*2740*/  @!P1 BRA `(.L_x_45) ;  /* 0x0000000000049947 */ /* 0x000fea0003800000 */
[----:B------:R0:W5:Y:S02]  /*2750*/  LDG.E.LTC128B.U16 R168, desc[UR36][R88.64+0x10] ;  /* 0x0000102458a87981 */ /* 0x000164000c1e1520 */
.L_x_45:
[----:B------:R-:W-:Y:S05]  /*2760*/  BSYNC B1 ;  /* 0x0000000000017941 */ /* 0x000fea0003800000 */
.L_x_44:
        /* <DEDUP_REMOVED lines=12> */
.L_x_47:
[----:B------:R-:W-:Y:S05]  /*2830*/  BSYNC B1 ;  /* 0x0000000000017941 */ /* 0x000fea0003800000 */
.L_x_46:
[----:B-1---5:R-:W-:Y:S01]  /*2840*/  IMAD.U32 R90, R168, 0x10000, RZ ;  /* 0x00010000a85a7824 */ /* 0x022fe200078e00ff */
[----:B------:R-:W-:Y:S01]  /*2850*/  ISETP.GT.AND P1, PT, R0, 0x10, P2 ;  /* 0x000000100000780c */ /* 0x000fe20001724270 */
[----:B------:R-:W-:Y:S01]  /*2860*/  @P3 IMAD.MOV.U32 R91, RZ, RZ, R171 ;  /* 0x000000ffff5b3224 */ /* 0x000fe200078e00ab */
[----:B------:R-:W-:Y:S01]  /*2870*/  BSSY B1, `(.L_x_48) ;  /* 0x0000009000017945 */ /* 0x000fe20003800000 */
[----:B------:R-:W-:-:S04]  /*2880*/  FMUL R90, R90, R155 ;  /* 0x0000009b5a5a7220 */ /* 0x000fc80000400000 */
[----:B------:R-:W-:-:S05]  /*2890*/  FFMA R90, R95, R154, R90 ;  /* 0x0000009a5f5a7223 */ /* 0x000fca000000005a */
[----:B------:R-:W-:-:S04]  /*28a0*/  F2FP.BF16.F32.PACK_AB R90, RZ, R90 ;  /* 0x0000005aff5a723e */ /* 0x000fc800000010ff */
[----:B------:R-:W-:Y:S01]  /*28b0*/  PRMT R92, R90, 0x7610, R92 ;  /* 0x000076105a5c7816 */ /* 0x000fe2000000005c */
[----:B------:R-:W-:-:S05]  /*28c0*/  @P3 IMAD.MOV.U32 R90, RZ, RZ, R170 ;  /* 0x000000ffff5a3224 */ /* 0x000fca00078e00aa */
[----:B------:R1:W-:Y:S01]  /*28d0*/  @P3 STG.E.U16 desc[UR36][R90.64+0x12], R92 ;  /* 0x0000125c5a003986 */ /* 0x0003e2000c101524 */
[----:B------:R-:W-:Y:S05]  /*28e0*/  @!P1 BRA `(.L_x_49) ;  /* 0x0000000000049947 */ /* 0x000fea0003800000 */
[----:B------:R0:W5:Y:S02]  /*28f0*/  LDG.E.LTC128B.U16 R168, desc[UR36][R160.64+0x20] ;  /* 0x00002024a0a87981 */ /* 0x000164000c1e1520 */
.L_x_49:
[----:B------:R-:W-:Y:S05]  /*2900*/  BSYNC B1 ;  /* 0x0000000000017941 */ /* 0x000fea0003800000 */
.L_x_48:
        /* <DEDUP_REMOVED lines=12> */
.L_x_51:
[----:B------:R-:W-:Y:S05]  /*29d0*/  BSYNC B1 ;  /* 0x0000000000017941 */ /* 0x000fea0003800000 */
.L_x_50:
        /* <DEDUP_REMOVED lines=12> */
.L_x_53:
[----:B------:R-:W-:Y:S05]  /*2aa0*/  BSYNC B1 ;  /* 0x0000000000017941 */ /* 0x000fea0003800000 */
.L_x_52:
        /* <DEDUP_REMOVED lines=12> */
.L_x_55:
[----:B------:R-:W-:Y:S05]  /*2b70*/  BSYNC B1 ;  /* 0x0000000000017941 */ /* 0x000fea0003800000 */
.L_x_54:
        /* <DEDUP_REMOVED lines=12> */
.L_x_57:
[----:B------:R-:W-:Y:S05]  /*2c40*/  BSYNC B1 ;  /* 0x0000000000017941 */ /* 0x000fea0003800000 */
.L_x_56:
        /* <DEDUP_REMOVED lines=12> */
.L_x_59:
[----:B------:R-:W-:Y:S05]  /*2d10*/  BSYNC B1 ;  /* 0x0000000000017941 */ /* 0x000fea0003800000 */
.L_x_58:
        /* <DEDUP_REMOVED lines=12> */
.L_x_61:
[----:B------:R-:W-:Y:S05]  /*2de0*/  BSYNC B1 ;  /* 0x0000000000017941 */ /* 0x000fea0003800000 */
.L_x_60:
        /* <DEDUP_REMOVED lines=12> */
.L_x_63:
[----:B------:R-:W-:Y:S05]  /*2eb0*/  BSYNC B1 ;  /* 0x0000000000017941 */ /* 0x000fea0003800000 */
.L_x_62:
        /* <DEDUP_REMOVED lines=12> */
.L_x_65:
[----:B------:R-:W-:Y:S05]  /*2f80*/  BSYNC B1 ;  /* 0x0000000000017941 */ /* 0x000fea0003800000 */
.L_x_64:
        /* <DEDUP_REMOVED lines=12> */
.L_x_67:
[----:B------:R-:W-:Y:S05]  /*3050*/  BSYNC B1 ;  /* 0x0000000000017941 */ /* 0x000fea0003800000 */
.L_x_66:
        /* <DEDUP_REMOVED lines=12> */
.L_x_69:
[----:B------:R-:W-:Y:S05]  /*3120*/  BSYNC B1 ;  /* 0x0000000000017941 */ /* 0x000fea0003800000 */
.L_x_68:
        /* <DEDUP_REMOVED lines=12> */
.L_x_71:
[----:B------:R-:W-:Y:S05]  /*31f0*/  BSYNC B1 ;  /* 0x0000000000017941 */ /* 0x000fea0003800000 */
.L_x_70:
        /* <DEDUP_REMOVED lines=12> */
.L_x_73:
[----:B------:R-:W-:Y:S05]  /*32c0*/  BSYNC B1 ;  /* 0x0000000000017941 */ /* 0x000fea0003800000 */
.L_x_72:
        /* <DEDUP_REMOVED lines=12> */
.L_x_75:
[----:B------:R-:W-:Y:S05]  /*3390*/  BSYNC B1 ;  /* 0x0000000000017941 */ /* 0x000fea0003800000 */
.L_x_74:
        /* <DEDUP_REMOVED lines=12> */
.L_x_77:
[----:B------:R-:W-:Y:S05]  /*3460*/  BSYNC B1 ;  /* 0x0000000000017941 */ /* 0x000fea0003800000 */
.L_x_76:
        /* <DEDUP_REMOVED lines=12> */
.L_x_79:
[----:B------:R-:W-:Y:S05]  /*3530*/  BSYNC B1 ;  /* 0x0000000000017941 */ /* 0x000fea0003800000 */
.L_x_78:
        /* <DEDUP_REMOVED lines=12> */
.L_x_81:
[----:B------:R-:W-:Y:S05]  /*3600*/  BSYNC B1 ;  /* 0x0000000000017941 */ /* 0x000fea0003800000 */
.L_x_80:
        /* <DEDUP_REMOVED lines=12> */
.L_x_83:
[----:B------:R-:W-:Y:S05]  /*36d0*/  BSYNC B1 ;  /* 0x0000000000017941 */ /* 0x000fea0003800000 */
.L_x_82:
        /* <DEDUP_REMOVED lines=12> */
.L_x_85:
[----:B------:R-:W-:Y:S05]  /*37a0*/  BSYNC B1 ;  /* 0x0000000000017941 */ /* 0x000fea0003800000 */
.L_x_84:
        /* <DEDUP_REMOVED lines=12> */
.L_x_87:
[----:B------:R-:W-:Y:S05]  /*3870*/  BSYNC B1 ;  /* 0x0000000000017941 */ /* 0x000fea0003800000 */
.L_x_86:
        /* <DEDUP_REMOVED lines=12> */
.L_x_89:
[----:B------:R-:W-:Y:S05]  /*3940*/  BSYNC B1 ;  /* 0x0000000000017941 */ /* 0x000fea0003800000 */
.L_x_88:
        /* <DEDUP_REMOVED lines=12> */
.L_x_91:
[----:B------:R-:W-:Y:S05]  /*3a10*/  BSYNC B1 ;  /* 0x0000000000017941 */ /* 0x000fea0003800000 */
.L_x_90:
        /* <DEDUP_REMOVED lines=12> */
.L_x_93:
[----:B------:R-:W-:Y:S05]  /*3ae0*/  BSYNC B1 ;  /* 0x0000000000017941 */ /* 0x000fea0003800000 */
.L_x_92:
        /* <DEDUP_REMOVED lines=12> */
.L_x_95:
[----:B------:R-:W-:Y:S05]  /*3bb0*/  BSYNC B1 ;  /* 0x0000000000017941 */ /* 0x000fea0003800000 */
.L_x_94:
        /* <DEDUP_REMOVED lines=12> */
.L_x_97:
[----:B------:R-:W-:Y:S05]  /*3c80*/  BSYNC B1 ;  /* 0x0000000000017941 */ /* 0x000fea0003800000 */
.L_x_96:
        /* <DEDUP_REMOVED lines=12> */
.L_x_99:
[----:B------:R-:W-:Y:S05]  /*3d50*/  BSYNC B1 ;  /* 0x0000000000017941 */ /* 0x000fea0003800000 */
.L_x_98:
        /* <DEDUP_REMOVED lines=12> */
.L_x_101:
[----:B------:R-:W-:Y:S05]  /*3e20*/  BSYNC B1 ;  /* 0x0000000000017941 */ /* 0x000fea0003800000 */
.L_x_100:
        /* <DEDUP_REMOVED lines=12> */
.L_x_103:
[----:B------:R-:W-:Y:S05]  /*3ef0*/  BSYNC B1 ;  /* 0x0000000000017941 */ /* 0x000fea0003800000 */
.L_x_102:
        /* <DEDUP_REMOVED lines=12> */
.L_x_105:
[----:B------:R-:W-:Y:S05]  /*3fc0*/  BSYNC B1 ;  /* 0x0000000000017941 */ /* 0x000fea0003800000 */
.L_x_104:
        /* <DEDUP_REMOVED lines=12> */
.L_x_107:
[----:B------:R-:W-:Y:S05]  /*4090*/  BSYNC B1 ;  /* 0x0000000000017941 */ /* 0x000fea0003800000 */
.L_x_106:
        /* <DEDUP_REMOVED lines=12> */
.L_x_109:
[----:B------:R-:W-:Y:S05]  /*4160*/  BSYNC B1 ;  /* 0x0000000000017941 */ /* 0x000fea0003800000 */
.L_x_108:
        /* <DEDUP_REMOVED lines=12> */
.L_x_111:
[----:B------:R-:W-:Y:S05]  /*4230*/  BSYNC B1 ;  /* 0x0000000000017941 */ /* 0x000fea0003800000 */
.L_x_110:
        /* <DEDUP_REMOVED lines=12> */
.L_x_113:
[----:B------:R-:W-:Y:S05]  /*4300*/  BSYNC B1 ;  /* 0x0000000000017941 */ /* 0x000fea0003800000 */
.L_x_112:
        /* <DEDUP_REMOVED lines=12> */
.L_x_115:
[----:B------:R-:W-:Y:S05]  /*43d0*/  BSYNC B1 ;  /* 0x0000000000017941 */ /* 0x000fea0003800000 */
.L_x_114:
[----:B-1---5:R-:W-:Y:S01]  /*43e0*/  SHF.L.U32 R90, R168, 0x10, RZ ;  /* 0x00000010a85a7819 */ /* 0x022fe200000006ff */
[----:B------:R-:W-:Y:S01]  /*43f0*/  @P3 IMAD.MOV.U32 R91, RZ, RZ, R159 ;  /* 0x000000ffff5b3224 */ /* 0x000fe200078e009f */
[----:B------:R-:W-:Y:S01]  /*4400*/  ISETP.GT.AND P1, PT, R0, 0x50, P0 ;  /* 0x000000500000780c */ /* 0x000fe20000724270 */
[----:B------:R-:W-:Y:S02]  /*4410*/  BSSY B1, `(.L_x_116) ;  /* 0x0000009000017945 */ /* 0x000fe40003800000 */
        /* <DEDUP_REMOVED lines=8> */
.L_x_117:
[----:B------:R-:W-:Y:S05]  /*44a0*/  BSYNC B1 ;  /* 0x0000000000017941 */ /* 0x000fea0003800000 */
.L_x_116:
        /* <DEDUP_REMOVED lines=12> */
.L_x_119:
[----:B------:R-:W-:Y:S05]  /*4570*/  BSYNC B1 ;  /* 0x0000000000017941 */ /* 0x000fea0003800000 */
.L_x_118:
        /* <DEDUP_REMOVED lines=12> */
.L_x_121:
[----:B------:R-:W-:Y:S05]  /*4640*/  BSYNC B1 ;  /* 0x0000000000017941 */ /* 0x000fea0003800000 */
.L_x_120:
[----:B-1---5:R-:W-:Y:S01]  /*4650*/  IMAD.U32 R90, R168, 0x10000, RZ ;  /* 0x00010000a85a7824 */ /* 0x022fe200078e00ff */
[----:B------:R-:W-:Y:S01]  /*4660*/  ISETP.GT.AND P3, PT, R0, 0x59, P2 ;  /* 0x000000590000780c */ /* 0x000fe20001764270 */
[----:B------:R-:W-:Y:S02]  /*4670*/  BSSY B1, `(.L_x_122) ;  /* 0x000000a000017945 */ /* 0x000fe40003800000 */
[----:B------:R-:W-:Y:S01]  /*4680*/  FMUL R91, R90, R155 ;  /* 0x0000009b5a5b7220 */ /* 0x000fe20000400000 */
[----:B------:R-:W-:-:S03]  /*4690*/  @P1 IMAD.MOV.U32 R90, RZ, RZ, R158 ;  /* 0x000000ffff5a1224 */ /* 0x000fc600078e009e */
[----:B------:R-:W-:-:S05]  /*46a0*/  FFMA R91, R132, R154, R91 ;  /* 0x0000009a845b7223 */ /* 0x000fca000000005b */
[----:B------:R-:W-:-:S04]  /*46b0*/  F2FP.BF16.F32.PACK_AB R91, RZ, R91 ;  /* 0x0000005bff5b723e */ /* 0x000fc800000010ff */
[----:B------:R-:W-:Y:S02]  /*46c0*/  PRMT R92, R91, 0x7610, R92 ;  /* 0x000076105b5c7816 */ /* 0x000fe4000000005c */
[----:B------:R-:W-:-:S05]  /*46d0*/  @P1 MOV R91, R159 ;  /* 0x0000009f005b1202 */ /* 0x000fca0000000f00 */
[----:B------:R1:W-:Y:S01]  /*46e0*/  @P1 STG.E.U16 desc[UR36][R90.64+0xb0], R92 ;  /* 0x0000b05c5a001986 */ /* 0x0003e2000c101524 */
[----:B------:R-:W-:Y:S05]  /*46f0*/  @!P3 BRA `(.L_x_123) ;  /* 0x000000000004b947 */ /* 0x000fea0003800000 */
[----:B------:R0:W5:Y:S02]  /*4700*/  LDG.E.LTC128B.U16 R168, desc[UR36][R160.64+0xb2] ;  /* 0x0000b224a0a87981 */ /* 0x000164000c1e1520 */
.L_x_123:
[----:B------:R-:W-:Y:S05]  /*4710*/  BSYNC B1 ;  /* 0x0000000000017941 */ /* 0x000fea0003800000 */
.L_x_122:
        /* <DEDUP_REMOVED lines=12> */
.L_x_125:
[----:B------:R-:W-:Y:S05]  /*47e0*/  BSYNC B1 ;  /* 0x0000000000017941 */ /* 0x000fea0003800000 */
.L_x_124:
        /* <DEDUP_REMOVED lines=12> */
.L_x_127:
[----:B------:R-:W-:Y:S05]  /*48b0*/  BSYNC B1 ;  /* 0x0000000000017941 */ /* 0x000fea0003800000 */
.L_x_126:
        /* <DEDUP_REMOVED lines=12> */
.L_x_129:
[----:B------:R-:W-:Y:S05]  /*4980*/  BSYNC B1 ;  /* 0x0000000000017941 */ /* 0x000fea0003800000 */
.L_x_128:
[----:B-1---5:R-:W-:Y:S01]  /*4990*/  IMAD.U32 R90, R168, 0x10000, RZ ;  /* 0x00010000a85a7824 */ /* 0x022fe200078e00ff */
[----:B------:R-:W-:Y:S01]  /*49a0*/  ISETP.GT.AND P3, PT, R0, 0x61, P2 ;  /* 0x000000610000780c */ /* 0x000fe20001764270 */
[----:B------:R-:W-:Y:S02]  /*49b0*/  BSSY B1, `(.L_x_130) ;  /* 0x000000a000017945 */ /* 0x000fe40003800000 */
[----:B------:R-:W-:Y:S01]  /*49c0*/  FMUL R91, R90, R155 ;  /* 0x0000009b5a5b7220 */ /* 0x000fe20000400000 */
[----:B------:R-:W-:-:S03]  /*49d0*/  @P1 MOV R90, R158 ;  /* 0x0000009e005a1202 */ /* 0x000fc60000000f00 */
[----:B------:R-:W-:-:S05]  /*49e0*/  FFMA R91, R136, R154, R91 ;  /* 0x0000009a885b7223 */ /* 0x000fca000000005b */
[----:B------:R-:W-:-:S04]  /*49f0*/  F2FP.BF16.F32.PACK_AB R91, RZ, R91 ;  /* 0x0000005bff5b723e */ /* 0x000fc800000010ff */
[----:B------:R-:W-:Y:S01]  /*4a00*/  PRMT R92, R91, 0x7610, R92 ;  /* 0x000076105b5c7816 */ /* 0x000fe2000000005c */
[----:B------:R-:W-:-:S05]  /*4a10*/  @P1 IMAD.MOV.U32 R91, RZ, RZ, R159 ;  /* 0x000000ffff5b1224 */ /* 0x000fca00078e009f */
[----:B------:R1:W-:Y:S01]  /*4a20*/  @P1 STG.E.U16 desc[UR36][R90.64+0xc0], R92 ;  /* 0x0000c05c5a001986 */ /* 0x0003e2000c101524 */
[----:B------:R-:W-:Y:S05]  /*4a30*/  @!P3 BRA `(.L_x_131) ;  /* 0x000000000004b947 */ /* 0x000fea0003800000 */
[----:B------:R0:W5:Y:S02]  /*4a40*/  LDG.E.LTC128B.U16 R168, desc[UR36][R160.64+0xc2] ;  /* 0x0000c224a0a87981 */ /* 0x000164000c1e1520 */
.L_x_131:
[----:B------:R-:W-:Y:S05]  /*4a50*/  BSYNC B1 ;  /* 0x0000000000017941 */ /* 0x000fea0003800000 */
.L_x_130:
        /* <DEDUP_REMOVED lines=12> */
.L_x_133:
[----:B------:R-:W-:Y:S05]  /*4b20*/  BSYNC B1 ;  /* 0x0000000000017941 */ /* 0x000fea0003800000 */
.L_x_132:
        /* <DEDUP_REMOVED lines=12> */
.L_x_135:
[----:B------:R-:W-:Y:S05]  /*4bf0*/  BSYNC B1 ;  /* 0x0000000000017941 */ /* 0x000fea0003800000 */
.L_x_134:
        /* <DEDUP_REMOVED lines=12> */
.L_x_137:
[----:B------:R-:W-:Y:S05]  /*4cc0*/  BSYNC B1 ;  /* 0x0000000000017941 */ /* 0x000fea0003800000 */
.L_x_136:
[----:B-1---5:R-:W-:Y:S01]  /*4cd0*/  SHF.L.U32 R90, R168, 0x10, RZ ;  /* 0x00000010a85a7819 */ /* 0x022fe200000006ff */
[----:B------:R-:W-:Y:S01]  /*4ce0*/  BSSY B1, `(.L_x_138) ;  /* 0x000000b000017945 */ /* 0x000fe20003800000 */
[----:B------:R-:W-:-:S03]  /*4cf0*/  ISETP.GT.AND P3, PT, R0, 0x69, P2 ;  /* 0x000000690000780c */ /* 0x000fc60001764270 */
        /* <DEDUP_REMOVED lines=9> */
.L_x_139:
[----:B------:R-:W-:Y:S05]  /*4d90*/  BSYNC B1 ;  /* 0x0000000000017941 */ /* 0x000fea0003800000 */
.L_x_138:
        /* <DEDUP_REMOVED lines=12> */
.L_x_141:
[----:B------:R-:W-:Y:S05]  /*4e60*/  BSYNC B1 ;  /* 0x0000000000017941 */ /* 0x000fea0003800000 */
.L_x_140:
        /* <DEDUP_REMOVED lines=12> */
.L_x_143:
[----:B------:R-:W-:Y:S05]  /*4f30*/  BSYNC B1 ;  /* 0x0000000000017941 */ /* 0x000fea0003800000 */
.L_x_142:
[----:B-1---5:R-:W-:Y:S01]  /*4f40*/  IMAD.U32 R90, R168, 0x10000, RZ ;  /* 0x00010000a85a7824 */ /* 0x022fe200078e00ff */
[----:B------:R-:W-:Y:S01]  /*4f50*/  @P3 MOV R91, R171 ;  /* 0x000000ab005b3202 */ /* 0x000fe20000000f00 */
[----:B------:R-:W-:Y:S01]  /*4f60*/  BSSY B1, `(.L_x_144) ;  /* 0x000000a000017945 */ /* 0x000fe20003800000 */
[----:B------:R-:W-:Y:S01]  /*4f70*/  ISETP.GT.AND P1, PT, R0, 0x70, P2 ;  /* 0x000000700000780c */ /* 0x000fe20001724270 */
        /* <DEDUP_REMOVED lines=8> */
.L_x_145:
[----:B------:R-:W-:Y:S05]  /*5000*/  BSYNC B1 ;  /* 0x0000000000017941 */ /* 0x000fea0003800000 */
.L_x_144:
        /* <DEDUP_REMOVED lines=12> */
.L_x_147:
[----:B------:R-:W-:Y:S05]  /*50d0*/  BSYNC B1 ;  /* 0x0000000000017941 */ /* 0x000fea0003800000 */
.L_x_146:
        /* <DEDUP_REMOVED lines=12> */
.L_x_149:
[----:B------:R-:W-:Y:S05]  /*51a0*/  BSYNC B1 ;  /* 0x0000000000017941 */ /* 0x000fea0003800000 */
.L_x_148:
        /* <DEDUP_REMOVED lines=12> */
.L_x_151:
[----:B------:R-:W-:Y:S05]  /*5270*/  BSYNC B1 ;  /* 0x0000000000017941 */ /* 0x000fea0003800000 */
.L_x_150:
        /* <DEDUP_REMOVED lines=12> */
.L_x_153:
[----:B------:R-:W-:Y:S05]  /*5340*/  BSYNC B1 ;  /* 0x0000000000017941 */ /* 0x000fea0003800000 */
.L_x_152:
        /* <DEDUP_REMOVED lines=12> */
.L_x_155:
[----:B------:R-:W-:Y:S05]  /*5410*/  BSYNC B1 ;  /* 0x0000000000017941 */ /* 0x000fea0003800000 */
.L_x_154:
        /* <DEDUP_REMOVED lines=12> */
.L_x_157:
[----:B------:R-:W-:Y:S05]  /*54e0*/  BSYNC B1 ;  /* 0x0000000000017941 */ /* 0x000fea0003800000 */
.L_x_156:
[----:B-1---5:R-:W-:Y:S01]  /*54f0*/  IMAD.U32 R90, R168, 0x10000, RZ ;  /* 0x00010000a85a7824 */ /* 0x022fe200078e00ff */
[----:B------:R-:W-:Y:S01]  /*5500*/  ISETP.GT.AND P1, PT, R0, 0x79, P0 ;  /* 0x000000790000780c */ /* 0x000fe20000724270 */
[----:B------:R-:W-:Y:S01]  /*5510*/  BSSY B1, `(.L_x_158) ;  /* 0x000000c000017945 */ /* 0x000fe20003800000 */
[----:B------:R-:W-:Y:S01]  /*5520*/  IADD3 R165, P0, R165, 0x80, RZ ;  /* 0x00000080a5a57810 */ /* 0x000fe20007f1e0ff */
[----:B------:R-:W-:Y:S01]  /*5530*/  FMUL R91, R90, R155 ;  /* 0x0000009b5a5b7220 */ /* 0x000fe20000400000 */
[----:B------:R-:W-:-:S03]  /*5540*/  @P3 IMAD.MOV.U32 R90, RZ, RZ, R170 ;  /* 0x000000ffff5a3224 */ /* 0x000fc600078e00aa */
[----:B------:R-:W-:Y:S01]  /*5550*/  FFMA R91, R150, R154, R91 ;  /* 0x0000009a965b7223 */ /* 0x000fe2000000005b */
[----:B------:R-:W-:-:S04]  /*5560*/  IMAD.X R153, RZ, RZ, R153, P0 ;  /* 0x000000ffff997224 */ /* 0x000fc800000e0699 */
[----:B------:R-:W-:-:S04]  /*5570*/  F2FP.BF16.F32.PACK_AB R91, RZ, R91 ;  /* 0x0000005bff5b723e */ /* 0x000fc800000010ff */
[----:B------:R-:W-:Y:S02]  /*5580*/  PRMT R92, R91, 0x7610, R92 ;  /* 0x000076105b5c7816 */ /* 0x000fe4000000005c */
[----:B------:R-:W-:-:S05]  /*5590*/  @P3 MOV R91, R171 ;  /* 0x000000ab005b3202 */ /* 0x000fca0000000f00 */
[----:B------:R1:W-:Y:S01]  /*55a0*/  @P3 STG.E.U16 desc[UR36][R90.64+0xf0], R92 ;  /* 0x0000f05c5a003986 */ /* 0x0003e2000c101524 */
[----:B------:R-:W-:Y:S05]  /*55b0*/  @!P1 BRA `(.L_x_159) ;  /* 0x0000000000049947 */ /* 0x000fea0003800000 */
[----:B------:R0:W5:Y:S02]  /*55c0*/  LDG.E.LTC128B.U16 R168, desc[UR36][R88.64+0xf2] ;  /* 0x0000f22458a87981 */ /* 0x000164000c1e1520 */
.L_x_159:
[----:B------:R-:W-:Y:S05]  /*55d0*/  BSYNC B1 ;  /* 0x0000000000017941 */ /* 0x000fea0003800000 */
.L_x_158:
[----:B0-2--5:R-:W-:Y:S01]  /*55e0*/  IMAD.U32 R88, R168, 0x10000, RZ ;  /* 0x00010000a8587824 */ /* 0x025fe200078e00ff */
[----:B------:R-:W-:Y:S01]  /*55f0*/  ISETP.GT.AND P0, PT, R157, 0x80, PT ;  /* 0x000000809d00780c */ /* 0x000fe20003f04270 */
[-C--:B-1----:R-:W-:Y:S02]  /*5600*/  IMAD R92, R153, R12.reuse, RZ ;  /* 0x0000000c995c7224 */ /* 0x082fe400078e02ff */
[----:B------:R-:W-:Y:S01]  /*5610*/  FMUL R90, R88, R155 ;  /* 0x0000009b585a7220 */ /* 0x000fe20000400000 */
[----:B------:R-:W-:Y:S01]  /*5620*/  IMAD.WIDE.U32 R88, R165, R12, R20 ;  /* 0x0000000ca5587225 */ /* 0x000fe200078e0014 */
[----:B------:R-:W-:-:S03]  /*5630*/  ISETP.GT.AND P2, PT, R0, RZ, P0 ;  /* 0x000000ff0000720c */ /* 0x000fc60000744270 */
[----:B------:R-:W-:Y:S01]  /*5640*/  FFMA R151, R151, R154, R90 ;  /* 0x0000009a97977223 */ /* 0x000fe2000000005a */
[----:B------:R-:W-:Y:S01]  /*5650*/  IMAD R99, R165, R13, R92 ;  /* 0x0000000da5637224 */ /* 0x000fe200078e025c */
[----:B------:R-:W-:-:S03]  /*5660*/  LEA R90, P3, R88, R8, 0x1 ;  /* 0x00000008585a7211 */ /* 0x000fc600078608ff */
[----:B------:R-:W-:Y:S01]  /*5670*/  IMAD.IADD R13, R89, 0x1, R99 ;  /* 0x00000001590d7824 */ /* 0x000fe200078e0263 */
[----:B------:R-:W-:-:S04]  /*5680*/  F2FP.BF16.F32.PACK_AB R151, RZ, R151 ;  /* 0x00000097ff97723e */ /* 0x000fc800000010ff */
[----:B------:R-:W-:Y:S01]  /*5690*/  LEA.HI.X R91, R88, R9, R13, 0x1, P3 ;  /* 0x00000009585b7211 */ /* 0x000fe200018f0c0d */
[----:B------:R0:W-:Y:S04]  /*56a0*/  @P1 STG.E.U16 desc[UR36][R170.64+0xf2], R151 ;  /* 0x0000f297aa001986 */ /* 0x0001e8000c101524 */
[----:B------:R-:W2:Y:S01]  /*56b0*/  @P2 LDG.E.LTC128B.U16 R168, desc[UR36][R90.64] ;  /* 0x000000245aa82981 */ /* 0x000ea2000c1e1520 */
[----:B------:R-:W-:Y:S01]  /*56c0*/  IMAD.WIDE.U32 R88, R165, R12, R6 ;  /* 0x0000000ca5587225 */ /* 0x000fe200078e0006 */
[----:B------:R-:W-:Y:S01]  /*56d0*/  SHF.L.U64.HI R97, R4, 0x8, R5 ;  /* 0x0000000804617819 */ /* 0x000fe20000010205 */
[----:B------:R-:W-:Y:S01]  /*56e0*/  BSSY B1, `(.L_x_160) ;  /* 0x0000011000017945 */ /* 0x000fe20003800000 */
[----:B------:R-:W-:Y:S01]  /*56f0*/  ISETP.GT.AND P3, PT, R0, 0x1, P0 ;  /* 0x000000010000780c */ /* 0x000fe20000764270 */
[----:B------:R-:W-:-:S02]  /*5700*/  IMAD.IADD R89, R99, 0x1, R89 ;  /* 0x0000000163597824 */ /* 0x000fc400078e0259 */
[----:B------:R-:W-:Y:S02]  /*5710*/  IMAD.SHL.U32 R95, R4, 0x100, RZ ;  /* 0x00000100045f7824 */ /* 0x000fe400078e00ff */
[----:B--2---:R-:W-:-:S04]  /*5720*/  IMAD.U32 R92, R168, 0x10000, RZ ;  /* 0x00010000a85c7824 */ /* 0x004fc800078e00ff */
[----:B------:R-:W-:Y:S01]  /*5730*/  FMUL R13, R92, R155 ;  /* 0x0000009b5c0d7220 */ /* 0x000fe20000400000 */
[----:B------:R-:W-:Y:S01]  /*5740*/  IMAD.WIDE.U32 R92, R23, R10, R88 ;  /* 0x0000000a175c7225 */ /* 0x000fe200078e0058 */
[----:B------:R-:W-:-:S03]  /*5750*/  IADD3 R88, P1, R95, R158, RZ ;  /* 0x0000009e5f587210 */ /* 0x000fc60007f3e0ff */
[----:B------:R-:W-:Y:S01]  /*5760*/  FFMA R13, R24, R154, R13 ;  /* 0x0000009a180d7223 */ /* 0x000fe2000000000d */
[----:B------:R-:W-:Y:S01]  /*5770*/  IMAD.IADD R5, R11, 0x1, R93 ;  /* 0x000000010b057824 */ /* 0x000fe200078e025d */
[C---:B------:R-:W-:Y:S01]  /*5780*/  LEA R4, P4, R92.reuse, R8, 0x1 ;  /* 0x000000085c047211 */ /* 0x040fe200078808ff */
[----:B------:R-:W-:Y:S02]  /*5790*/  IMAD.X R89, R97, 0x1, R159, P1 ;  /* 0x0000000161597824 */ /* 0x000fe400008e069f */
[----:B------:R-:W-:Y:S02]  /*57a0*/  F2FP.BF16.F32.PACK_AB R13, RZ, R13 ;  /* 0x0000000dff0d723e */ /* 0x000fe400000010ff */
[----:B------:R-:W-:-:S03]  /*57b0*/  LEA.HI.X R5, R92, R9, R5, 0x1, P4 ;  /* 0x000000095c057211 */ /* 0x000fc600020f0c05 */
[----:B------:R0:W-:Y:S01]  /*57c0*/  @P2 STG.E.U16 desc[UR36][R88.64], R13 ;  /* 0x0000000d58002986 */ /* 0x0001e2000c101524 */
[----:B------:R-:W-:Y:S05]  /*57d0*/  @!P3 BRA `(.L_x_161) ;  /* 0x000000000004b947 */ /* 0x000fea0003800000 */
[----:B------:R1:W5:Y:S02]  /*57e0*/  LDG.E.LTC128B.U16 R168, desc[UR36][R4.64+0x2] ;  /* 0x0000022404a87981 */ /* 0x000364000c1e1520 */
.L_x_161:
[----:B------:R-:W-:Y:S05]  /*57f0*/  BSYNC B1 ;  /* 0x0000000000017941 */ /* 0x000fea0003800000 */
.L_x_160:
[----:B------:R-:W-:Y:S01]  /*5800*/  IMAD.WIDE.U32 R162, R165, R12, R162 ;  /* 0x0000000ca5a27225 */ /* 0x000fe200078e00a2 */
[----:B------:R-:W-:Y:S01]  /*5810*/  ISETP.GT.AND P1, PT, R157, 0x88, PT ;  /* 0x000000889d00780c */ /* 0x000fe20003f24270 */
[----:B------:R-:W-:Y:S02]  /*5820*/  BSSY B1, `(.L_x_162) ;  /* 0x0000012000017945 */ /* 0x000fe40003800000 */
[----:B-----5:R-:W-:Y:S01]  /*5830*/  IMAD.U32 R20, R168, 0x10000, RZ ;  /* 0x00010000a8147824 */ /* 0x020fe200078e00ff */
[----:B------:R-:W-:Y:S01]  /*5840*/  IADD3 R14, P2, R14, R162, RZ ;  /* 0x000000a20e0e7210 */ /* 0x000fe20007f5e0ff */
[----:B------:R-:W-:Y:S02]  /*5850*/  IMAD.IADD R99, R99, 0x1, R163 ;  /* 0x0000000163637824 */ /* 0x000fe400078e02a3 */
[----:B------:R-:W-:Y:S01]  /*5860*/  FMUL R20, R20, R155 ;  /* 0x0000009b14147220 */ /* 0x000fe20000400000 */
[----:B------:R-:W-:Y:S01]  /*5870*/  LEA R12, P4, R14, R8, 0x1 ;  /* 0x000000080e0c7211 */ /* 0x000fe200078808ff */
[----:B------:R-:W-:Y:S01]  /*5880*/  IMAD.X R21, R99, 0x1, R21, P2 ;  /* 0x0000000163157824 */ /* 0x000fe200010e0615 */
[----:B------:R-:W-:Y:S01]  /*5890*/  ISETP.GT.AND P2, PT, R0, RZ, P1 ;  /* 0x000000ff0000720c */ /* 0x000fe20000f44270 */
[----:B------:R-:W-:Y:S01]  /*58a0*/  FFMA R20, R25, R154, R20 ;  /* 0x0000009a19147223 */ /* 0x000fe20000000014 */
[----:B------:R-:W-:-:S02]  /*58b0*/  @P3 IMAD.MOV.U32 R15, RZ, RZ, R89 ;  /* 0x000000ffff0f3224 */ /* 0x000fc400078e0059 */
[----:B0-----:R-:W-:Y:S01]  /*58c0*/  LEA.HI.X R13, R14, R9, R21, 0x1, P4 ;  /* 0x000000090e0d7211 */ /* 0x001fe200020f0c15 */
[----:B------:R-:W-:Y:S01]  /*58d0*/  @P3 IMAD.MOV.U32 R14, RZ, RZ, R88 ;  /* 0x000000ffff0e3224 */ /* 0x000fe200078e0058 */
[----:B------:R-:W-:Y:S02]  /*58e0*/  F2FP.BF16.F32.PACK_AB R20, RZ, R20 ;  /* 0x00000014ff14723e */ /* 0x000fe400000010ff */
[----:B------:R-:W-:-:S03]  /*58f0*/  IADD3 R6, P4, R6, R162, RZ ;  /* 0x000000a206067210 */ /* 0x000fc60007f9e0ff */
[----:B------:R0:W-:Y:S01]  /*5900*/  @P3 STG.E.U16 desc[UR36][R14.64+0x2], R20 ;  /* 0x000002140e003986 */ /* 0x0001e2000c101524 */
[----:B------:R-:W-:Y:S01]  /*5910*/  IADD3.X R7, R7, R99, RZ, P4, !PT ;  /* 0x0000006307077210 */ /* 0x000fe200027fe4ff */
[----:B------:R-:W-:Y:S08]  /*5920*/  @!P2 BRA `(.L_x_163) ;  /* 0x000000000004a947 */ /* 0x000ff00003800000 */
[----:B------:R2:W5:Y:S02]  /*5930*/  LDG.E.LTC128B.U16 R168, desc[UR36][R12.64] ;  /* 0x000000240ca87981 */ /* 0x000564000c1e1520 */
.L_x_163:
[----:B------:R-:W-:Y:S05]  /*5940*/  BSYNC B1 ;  /* 0x0000000000017941 */ /* 0x000fea0003800000 */
.L_x_162:
[----:B0----5:R-:W-:Y:S01]  /*5950*/  IMAD.U32 R14, R168, 0x10000, RZ ;  /* 0x00010000a80e7824 */ /* 0x021fe200078e00ff */
[----:B------:R-:W-:Y:S01]  /*5960*/  BSSY B1, `(.L_x_164) ;  /* 0x000000e000017945 */ /* 0x000fe20003800000 */
[----:B--2---:R-:W-:Y:S01]  /*5970*/  IMAD.WIDE.U32 R12, R23, R10, R6 ;  /* 0x0000000a170c7225 */ /* 0x004fe200078e0006 */
[----:B------:R-:W-:-:S03]  /*5980*/  IADD3 R6, P3, R88, R169, RZ ;  /* 0x000000a958067210 */ /* 0x000fc60007f7e0ff */
[----:B------:R-:W-:Y:S01]  /*5990*/  FMUL R7, R14, R155 ;  /* 0x0000009b0e077220 */ /* 0x000fe20000400000 */
[----:B------:R-:W-:Y:S01]  /*59a0*/  IMAD.IADD R11, R11, 0x1, R13 ;  /* 0x000000010b0b7824 */ /* 0x000fe200078e020d */
[----:B------:R-:W-:Y:S02]  /*59b0*/  LEA R8, P4, R12, R8, 0x1 ;  /* 0x000000080c087211 */ /* 0x000fe400078808ff */
[----:B------:R-:W-:Y:S02]  /*59c0*/  FFMA R7, R26, R154, R7 ;  /* 0x0000009a1a077223 */ /* 0x000fe40000000007 */
[----:B------:R-:W-:-:S03]  /*59d0*/  LEA.HI.X R9, R12, R9, R11, 0x1, P4 ;  /* 0x000000090c097211 */ /* 0x000fc600020f0c0b */
[----:B------:R-:W-:Y:S01]  /*59e0*/  F2FP.BF16.F32.PACK_AB R10, RZ, R7 ;  /* 0x00000007ff0a723e */ /* 0x000fe200000010ff */
[----:B------:R-:W-:Y:S01]  /*59f0*/  IMAD.X R7, R89, 0x1, R167, P3 ;  /* 0x0000000159077824 */ /* 0x000fe200018e06a7 */
[----:B------:R-:W-:-:S04]  /*5a00*/  ISETP.GT.AND P4, PT, R0, 0x1, P1 ;  /* 0x000000010000780c */ /* 0x000fc80000f84270 */
[----:B------:R0:W-:Y:S09]  /*5a10*/  @P2 STG.E.U16 desc[UR36][R6.64], R10 ;  /* 0x0000000a06002986 */ /* 0x0001f2000c101524 */
[----:B------:R-:W-:Y:S05]  /*5a20*/  @!P4 BRA `(.L_x_165) ;  /* 0x000000000004c947 */ /* 0x000fea0003800000 */
[----:B------:R2:W5:Y:S02]  /*5a30*/  LDG.E.LTC128B.U16 R168, desc[UR36][R8.64+0x2] ;  /* 0x0000022408a87981 */ /* 0x000564000c1e1520 */
.L_x_165:
[----:B------:R-:W-:Y:S05]  /*5a40*/  BSYNC B1 ;  /* 0x0000000000017941 */ /* 0x000fea0003800000 */
.L_x_164:
[----:B0----5:R-:W-:Y:S01]  /*5a50*/  IMAD.U32 R10, R168, 0x10000, RZ ;  /* 0x00010000a80a7824 */ /* 0x021fe200078e00ff */
[----:B------:R-:W-:Y:S01]  /*5a60*/  ISETP.GT.AND P2, PT, R0, 0x8, P0 ;  /* 0x000000080000780c */ /* 0x000fe20000744270 */
[----:B------:R-:W-:Y:S02]  /*5a70*/  BSSY B1, `(.L_x_166) ;  /* 0x0000007000017945 */ /* 0x000fe40003800000 */
[----:B------:R-:W-:-:S04]  /*5a80*/  FMUL R10, R10, R155 ;  /* 0x0000009b0a0a7220 */ /* 0x000fc80000400000 */
[----:B------:R-:W-:-:S05]  /*5a90*/  FFMA R10, R27, R154, R10 ;  /* 0x0000009a1b0a7223 */ /* 0x000fca000000000a */
[----:B------:R-:W-:-:S05]  /*5aa0*/  F2FP.BF16.F32.PACK_AB R10, RZ, R10 ;  /* 0x0000000aff0a723e */ /* 0x000fca00000010ff */
[----:B------:R0:W-:Y:S01]  /*5ab0*/  @P4 STG.E.U16 desc[UR36][R6.64+0x2], R10 ;  /* 0x0000020a06004986 */ /* 0x0001e2000c101524 */
[----:B------:R-:W-:Y:S05]  /*5ac0*/  @!P2 BRA `(.L_x_167) ;  /* 0x000000000004a947 */ /* 0x000fea0003800000 */
[----:B------:R0:W5:Y:S02]  /*5ad0*/  LDG.E.LTC128B.U16 R168, desc[UR36][R4.64+0x10] ;  /* 0x0000102404a87981 */ /* 0x000164000c1e1520 */
.L_x_167:
[----:B------:R-:W-:Y:S05]  /*5ae0*/  BSYNC B1 ;  /* 0x0000000000017941 */ /* 0x000fea0003800000 */
.L_x_166:
[----:B0----5:R-:W-:Y:S01]  /*5af0*/  IMAD.U32 R6, R168, 0x10000, RZ ;  /* 0x00010000a8067824 */ /* 0x021fe200078e00ff */
[----:B------:R-:W-:Y:S01]  /*5b00*/  ISETP.GT.AND P4, PT, R0, 0x9, P0 ;  /* 0x000000090000780c */ /* 0x000fe20000784270 */
[----:B------:R-:W-:Y:S02]  /*5b10*/  BSSY B1, `(.L_x_168) ;  /* 0x000000a000017945 */ /* 0x000fe40003800000 */
[----:B------:R-:W-:Y:S01]  /*5b20*/  FMUL R7, R6, R155 ;  /* 0x0000009b06077220 */ /* 0x000fe20000400000 */
[----:B------:R-:W-:-:S03]  /*5b30*/  IMAD.MOV.U32 R6, RZ, RZ, R88 ;  /* 0x000000ffff067224 */ /* 0x000fc600078e0058 */
[----:B------:R-:W-:-:S05]  /*5b40*/  FFMA R7, R28, R154, R7 ;  /* 0x0000009a1c077223 */ /* 0x000fca0000000007 */
[----:B------:R-:W-:-:S04]  /*5b50*/  F2FP.BF16.F32.PACK_AB R7, RZ, R7 ;  /* 0x00000007ff07723e */ /* 0x000fc800000010ff */
[----:B------:R-:W-:Y:S01]  /*5b60*/  PRMT R10, R7, 0x7610, R10 ;  /* 0x00007610070a7816 */ /* 0x000fe2000000000a */
[----:B------:R-:W-:-:S05]  /*5b70*/  IMAD.MOV.U32 R7, RZ, RZ, R89 ;  /* 0x000000ffff077224 */ /* 0x000fca00078e0059 */
[----:B------:R0:W-:Y:S01]  /*5b80*/  @P2 STG.E.U16 desc[UR36][R6.64+0x10], R10 ;  /* 0x0000100a06002986 */ /* 0x0001e2000c101524 */
[----:B------:R-:W-:Y:S05]  /*5b90*/  @!P4 BRA `(.L_x_169) ;  /* 0x000000000004c947 */ /* 0x000fea0003800000 */
[----:B------:R0:W5:Y:S02]  /*5ba0*/  LDG.E.LTC128B.U16 R168, desc[UR36][R4.64+0x12] ;  /* 0x0000122404a87981 */ /* 0x000164000c1e1520 */
.L_x_169:
[----:B------:R-:W-:Y:S05]  /*5bb0*/  BSYNC B1 ;  /* 0x0000000000017941 */ /* 0x000fea0003800000 */
.L_x_168:
        /* <DEDUP_REMOVED lines=9> */
.L_x_171:
[----:B------:R-:W-:Y:S05]  /*5c50*/  BSYNC B1 ;  /* 0x0000000000017941 */ /* 0x000fea0003800000 */
.L_x_170:
[----:B0----5:R-:W-:Y:S01]  /*5c60*/  SHF.L.U32 R10, R168, 0x10, RZ ;  /* 0x00000010a80a7819 */ /* 0x021fe200000006ff */
[----:B------:R-:W-:Y:S01]  /*5c70*/  BSSY B1, `(.L_x_172) ;  /* 0x000000a000017945 */ /* 0x000fe20003800000 */
[----:B------:R-:W-:-:S03]  /*5c80*/  ISETP.GT.AND P2, PT, R0, 0x9, P1 ;  /* 0x000000090000780c */ /* 0x000fc60000f44270 */
[----:B------:R-:W-:Y:S01]  /*5c90*/  FMUL R11, R10, R155 ;  /* 0x0000009b0a0b7220 */ /* 0x000fe20000400000 */
[----:B------:R-:W-:-:S03]  /*5ca0*/  IADD3 R10, P4, R169, R88, RZ ;  /* 0x00000058a90a7210 */ /* 0x000fc60007f9e0ff */
[----:B------:R-:W-:-:S05]  /*5cb0*/  FFMA R11, R30, R154, R11 ;  /* 0x0000009a1e0b7223 */ /* 0x000fca000000000b */
[----:B------:R-:W-:Y:S01]  /*5cc0*/  F2FP.BF16.F32.PACK_AB R12, RZ, R11 ;  /* 0x0000000bff0c723e */ /* 0x000fe200000010ff */
[----:B------:R-:W-:-:S05]  /*5cd0*/  IMAD.X R11, R167, 0x1, R89, P4 ;  /* 0x00000001a70b7824 */ /* 0x000fca00020e0659 */
[----:B------:R0:W-:Y:S01]  /*5ce0*/  @P3 STG.E.U16 desc[UR36][R10.64+0x10], R12 ;  /* 0x0000100c0a003986 */ /* 0x0001e2000c101524 */
[----:B------:R-:W-:Y:S05]  /*5cf0*/  @!P2 BRA `(.L_x_173) ;  /* 0x000000000004a947 */ /* 0x000fea0003800000 */
[----:B------:R0:W5:Y:S02]  /*5d00*/  LDG.E.LTC128B.U16 R168, desc[UR36][R8.64+0x12] ;  /* 0x0000122408a87981 */ /* 0x000164000c1e1520 */
.L_x_173:
[----:B------:R-:W-:Y:S05]  /*5d10*/  BSYNC B1 ;  /* 0x0000000000017941 */ /* 0x000fea0003800000 */
.L_x_172:
[----:B0----5:R-:W-:Y:S01]  /*5d20*/  IMAD.U32 R10, R168, 0x10000, RZ ;  /* 0x00010000a80a7824 */ /* 0x021fe200078e00ff */
[----:B------:R-:W-:Y:S03]  /*5d30*/  BSSY B1, `(.L_x_174) ;  /* 0x000000a000017945 */ /* 0x000fe60003800000 */
[----:B------:R-:W-:Y:S01]  /*5d40*/  FMUL R12, R10, R155 ;  /* 0x0000009b0a0c7220 */ /* 0x000fe20000400000 */
[----:B------:R-:W-:-:S03]  /*5d50*/  IADD3 R10, P3, P4, R169, R158, R95 ;  /* 0x0000009ea90a7210 */ /* 0x000fc60007c7e05f */
[----:B------:R-:W-:Y:S01]  /*5d60*/  FFMA R12, R31, R154, R12 ;  /* 0x0000009a1f0c7223 */ /* 0x000fe2000000000c */
[----:B------:R-:W-:Y:S02]  /*5d70*/  IADD3.X R11, R167, R159, R97, P3, P4 ;  /* 0x0000009fa70b7210 */ /* 0x000fe40001fe8461 */
[----:B------:R-:W-:Y:S02]  /*5d80*/  ISETP.GT.AND P3, PT, R0, 0x10, P0 ;  /* 0x000000100000780c */ /* 0x000fe40000764270 */
[----:B------:R-:W-:-:S05]  /*5d90*/  F2FP.BF16.F32.PACK_AB R12, RZ, R12 ;  /* 0x0000000cff0c723e */ /* 0x000fca00000010ff */
[----:B------:R0:W-:Y:S06]  /*5da0*/  @P2 STG.E.U16 desc[UR36][R10.64+0x12], R12 ;  /* 0x0000120c0a002986 */ /* 0x0001ec000c101524 */
[----:B------:R-:W-:Y:S05]  /*5db0*/  @!P3 BRA `(.L_x_175) ;  /* 0x000000000004b947 */ /* 0x000fea0003800000 */
[----:B------:R0:W5:Y:S02]  /*5dc0*/  LDG.E.LTC128B.U16 R168, desc[UR36][R4.64+0x20] ;  /* 0x0000202404a87981 */ /* 0x000164000c1e1520 */
.L_x_175:
[----:B------:R-:W-:Y:S05]  /*5dd0*/  BSYNC B1 ;  /* 0x0000000000017941 */ /* 0x000fea0003800000 */
.L_x_174:
        /* <DEDUP_REMOVED lines=9> */
.L_x_177:
[----:B------:R-:W-:Y:S05]  /*5e70*/  BSYNC B1 ;  /* 0x0000000000017941 */ /* 0x000fea0003800000 */
.L_x_176:
[----:B-----5:R-:W-:Y:S01]  /*5e80*/  IMAD.U32 R12, R168, 0x10000, RZ ;  /* 0x00010000a80c7824 */ /* 0x020fe200078e00ff */
        /* <DEDUP_REMOVED lines=8> */
.L_x_179:
[----:B------:R-:W-:Y:S05]  /*5f10*/  BSYNC B1 ;  /* 0x0000000000017941 */ /* 0x000fea0003800000 */
.L_x_178:
        /* <DEDUP_REMOVED lines=9> */
.L_x_181:
[----:B------:R-:W-:Y:S05]  /*5fb0*/  BSYNC B1 ;  /* 0x0000000000017941 */ /* 0x000fea0003800000 */
.L_x_180:
        /* <DEDUP_REMOVED lines=9> */
.L_x_183:
[----:B------:R-:W-:Y:S05]  /*6050*/  BSYNC B1 ;  /* 0x0000000000017941 */ /* 0x000fea0003800000 */
.L_x_182:
        /* <DEDUP_REMOVED lines=9> */
.L_x_185:
[----:B------:R-:W-:Y:S05]  /*60f0*/  BSYNC B1 ;  /* 0x0000000000017941 */ /* 0x000fea0003800000 */
.L_x_184:
        /* <DEDUP_REMOVED lines=9> */
.L_x_187:
[----:B------:R-:W-:Y:S05]  /*6190*/  BSYNC B1 ;  /* 0x0000000000017941 */ /* 0x000fea0003800000 */
.L_x_186:
        /* <DEDUP_REMOVED lines=9> */
.L_x_189:
[----:B------:R-:W-:Y:S05]  /*6230*/  BSYNC B1 ;  /* 0x0000000000017941 */ /* 0x000fea0003800000 */
.L_x_188:
        /* <DEDUP_REMOVED lines=9> */
.L_x_191:
[----:B------:R-:W-:Y:S05]  /*62d0*/  BSYNC B1 ;  /* 0x0000000000017941 */ /* 0x000fea0003800000 */
.L_x_190:
[----:B0----5:R-:W-:Y:S01]  /*62e0*/  SHF.L.U32 R12, R168, 0x10, RZ ;  /* 0x00000010a80c7819 */ /* 0x021fe200000006ff */
[----:B------:R-:W-:Y:S01]  /*62f0*/  BSSY B1, `(.L_x_192) ;  /* 0x0000008000017945 */ /* 0x000fe20003800000 */
[----:B------:R-:W-:-:S03]  /*6300*/  ISETP.GT.AND P2, PT, R0, 0x21, P0 ;  /* 0x000000210000780c */ /* 0x000fc60000744270 */
[----:B------:R-:W-:-:S04]  /*6310*/  FMUL R13, R12, R155 ;  /* 0x0000009b0c0d7220 */ /* 0x000fc80000400000 */
[----:B------:R-:W-:-:S05]  /*6320*/  FFMA R13, R40, R154, R13 ;  /* 0x0000009a280d7223 */ /* 0x000fca000000000d */
[----:B------:R-:W-:-:S05]  /*6330*/  F2FP.BF16.F32.PACK_AB R13, RZ, R13 ;  /* 0x0000000dff0d723e */ /* 0x000fca00000010ff */
[----:B------:R0:W-:Y:S01]  /*6340*/  @P3 STG.E.U16 desc[UR36][R6.64+0x40], R13 ;  /* 0x0000400d06003986 */ /* 0x0001e2000c101524 */
[----:B------:R-:W-:Y:S05]  /*6350*/  @!P2 BRA `(.L_x_193) ;  /* 0x000000000004a947 */ /* 0x000fea0003800000 */
[----:B------:R0:W5:Y:S02]  /*6360*/  LDG.E.LTC128B.U16 R168, desc[UR36][R4.64+0x42] ;  /* 0x0000422404a87981 */ /* 0x000164000c1e1520 */
.L_x_193:
[----:B------:R-:W-:Y:S05]  /*6370*/  BSYNC B1 ;  /* 0x0000000000017941 */ /* 0x000fea0003800000 */
.L_x_192:
        /* <DEDUP_REMOVED lines=9> */
.L_x_195:
[----:B------:R-:W-:Y:S05]  /*6410*/  BSYNC B1 ;  /* 0x0000000000017941 */ /* 0x000fea0003800000 */
.L_x_194:
        /* <DEDUP_REMOVED lines=9> */
.L_x_197:
[----:B------:R-:W-:Y:S05]  /*64b0*/  BSYNC B1 ;  /* 0x0000000000017941 */ /* 0x000fea0003800000 */
.L_x_196:
        /* <DEDUP_REMOVED lines=9> */
.L_x_199:
[----:B------:R-:W-:Y:S05]  /*6550*/  BSYNC B1 ;  /* 0x0000000000017941 */ /* 0x000fea0003800000 */
.L_x_198:
        /* <DEDUP_REMOVED lines=9> */
.L_x_201:
[----:B------:R-:W-:Y:S05]  /*65f0*/  BSYNC B1 ;  /* 0x0000000000017941 */ /* 0x000fea0003800000 */
.L_x_200:
        /* <DEDUP_REMOVED lines=9> */
.L_x_203:
[----:B------:R-:W-:Y:S05]  /*6690*/  BSYNC B1 ;  /* 0x0000000000017941 */ /* 0x000fea0003800000 */
.L_x_202:
        /* <DEDUP_REMOVED lines=9> */
.L_x_205:
[----:B------:R-:W-:Y:S05]  /*6730*/  BSYNC B1 ;  /* 0x0000000000017941 */ /* 0x000fea0003800000 */
.L_x_204:
        /* <DEDUP_REMOVED lines=9> */
.L_x_207:
[----:B------:R-:W-:Y:S05]  /*67d0*/  BSYNC B1 ;  /* 0x0000000000017941 */ /* 0x000fea0003800000 */
.L_x_206:
        /* <DEDUP_REMOVED lines=9> */
.L_x_209:
[----:B------:R-:W-:Y:S05]  /*6870*/  BSYNC B1 ;  /* 0x0000000000017941 */ /* 0x000fea0003800000 */
.L_x_208:
        /* <DEDUP_REMOVED lines=9> */
.L_x_211:
[----:B------:R-:W-:Y:S05]  /*6910*/  BSYNC B1 ;  /* 0x0000000000017941 */ /* 0x000fea0003800000 */
.L_x_210:
        /* <DEDUP_REMOVED lines=9> */
.L_x_213:
[----:B------:R-:W-:Y:S05]  /*69b0*/  BSYNC B1 ;  /* 0x0000000000017941 */ /* 0x000fea0003800000 */
.L_x_212:
[----:B-----5:R-:W-:Y:S01]  /*69c0*/  SHF.L.U32 R12, R168, 0x10, RZ ;  /* 0x00000010a80c7819 */ /* 0x020fe200000006ff */
        /* <DEDUP_REMOVED lines=8> */
.L_x_215:
[----:B------:R-:W-:Y:S05]  /*6a50*/  BSYNC B1 ;  /* 0x0000000000017941 */ /* 0x000fea0003800000 */
.L_x_214:
        /* <DEDUP_REMOVED lines=9> */
.L_x_217:
[----:B------:R-:W-:Y:S05]  /*6af0*/  BSYNC B1 ;  /* 0x0000000000017941 */ /* 0x000fea0003800000 */
.L_x_216:
        /* <DEDUP_REMOVED lines=9> */
.L_x_219:
[----:B------:R-:W-:Y:S05]  /*6b90*/  BSYNC B1 ;  /* 0x0000000000017941 */ /* 0x000fea0003800000 */
.L_x_218:
        /* <DEDUP_REMOVED lines=9> */
.L_x_221:
[----:B------:R-:W-:Y:S05]  /*6c30*/  BSYNC B1 ;  /* 0x0000000000017941 */ /* 0x000fea0003800000 */
.L_x_220:
        /* <DEDUP_REMOVED lines=9> */
.L_x_223:
[----:B------:R-:W-:Y:S05]  /*6cd0*/  BSYNC B1 ;  /* 0x0000000000017941 */ /* 0x000fea0003800000 */
.L_x_222:
        /* <DEDUP_REMOVED lines=9> */
.L_x_225:
[----:B------:R-:W-:Y:S05]  /*6d70*/  BSYNC B1 ;  /* 0x0000000000017941 */ /* 0x000fea0003800000 */
.L_x_224:
        /* <DEDUP_REMOVED lines=9> */
.L_x_227:
[----:B------:R-:W-:Y:S05]  /*6e10*/  BSYNC B1 ;  /* 0x0000000000017941 */ /* 0x000fea0003800000 */
.L_x_226:
        /* <DEDUP_REMOVED lines=9> */
.L_x_229:
[----:B------:R-:W-:Y:S05]  /*6eb0*/  BSYNC B1 ;  /* 0x0000000000017941 */ /* 0x000fea0003800000 */
.L_x_228:
        /* <DEDUP_REMOVED lines=9> */
.L_x_231:
[----:B------:R-:W-:Y:S05]  /*6f50*/  BSYNC B1 ;  /* 0x0000000000017941 */ /* 0x000fea0003800000 */
.L_x_230:
        /* <DEDUP_REMOVED lines=9> */
.L_x_233:
[----:B------:R-:W-:Y:S05]  /*6ff0*/  BSYNC B1 ;  /* 0x0000000000017941 */ /* 0x000fea0003800000 */
.L_x_232:
        /* <DEDUP_REMOVED lines=9> */
.L_x_235:
[----:B------:R-:W-:Y:S05]  /*7090*/  BSYNC B1 ;  /* 0x0000000000017941 */ /* 0x000fea0003800000 */
.L_x_234:
        /* <DEDUP_REMOVED lines=9> */
.L_x_237:
[----:B------:R-:W-:Y:S05]  /*7130*/  BSYNC B1 ;  /* 0x0000000000017941 */ /* 0x000fea0003800000 */
.L_x_236:
        /* <DEDUP_REMOVED lines=9> */
.L_x_239:
[----:B------:R-:W-:Y:S05]  /*71d0*/  BSYNC B1 ;  /* 0x0000000000017941 */ /* 0x000fea0003800000 */
.L_x_238:
        /* <DEDUP_REMOVED lines=9> */
.L_x_241:
[----:B------:R-:W-:Y:S05]  /*7270*/  BSYNC B1 ;  /* 0x0000000000017941 */ /* 0x000fea0003800000 */
.L_x_240:
        /* <DEDUP_REMOVED lines=9> */
.L_x_243:
[----:B------:R-:W-:Y:S05]  /*7310*/  BSYNC B1 ;  /* 0x0000000000017941 */ /* 0x000fea0003800000 */
.L_x_242:
        /* <DEDUP_REMOVED lines=9> */
.L_x_245:
[----:B------:R-:W-:Y:S05]  /*73b0*/  BSYNC B1 ;  /* 0x0000000000017941 */ /* 0x000fea0003800000 */
.L_x_244:
        /* <DEDUP_REMOVED lines=9> */
.L_x_247:
[----:B------:R-:W-:Y:S05]  /*7450*/  BSYNC B1 ;  /* 0x0000000000017941 */ /* 0x000fea0003800000 */
.L_x_246:
        /* <DEDUP_REMOVED lines=9> */
.L_x_249:
[----:B------:R-:W-:Y:S05]  /*74f0*/  BSYNC B1 ;  /* 0x0000000000017941 */ /* 0x000fea0003800000 */
.L_x_248:
        /* <DEDUP_REMOVED lines=9> */
.L_x_251:
[----:B------:R-:W-:Y:S05]  /*7590*/  BSYNC B1 ;  /* 0x0000000000017941 */ /* 0x000fea0003800000 */
.L_x_250:
        /* <DEDUP_REMOVED lines=9> */
.L_x_253:
[----:B------:R-:W-:Y:S05]  /*7630*/  BSYNC B1 ;  /* 0x0000000000017941 */ /* 0x000fea0003800000 */
.L_x_252:
        /* <DEDUP_REMOVED lines=9> */
.L_x_255:
[----:B------:R-:W-:Y:S05]  /*76d0*/  BSYNC B1 ;  /* 0x0000000000017941 */ /* 0x000fea0003800000 */
.L_x_254:
        /* <DEDUP_REMOVED lines=9> */
.L_x_257:
[----:B------:R-:W-:Y:S05]  /*7770*/  BSYNC B1 ;  /* 0x0000000000017941 */ /* 0x000fea0003800000 */
.L_x_256:
        /* <DEDUP_REMOVED lines=9> */
.L_x_259:
[----:B------:R-:W-:Y:S05]  /*7810*/  BSYNC B1 ;  /* 0x0000000000017941 */ /* 0x000fea0003800000 */
.L_x_258:
        /* <DEDUP_REMOVED lines=9> */
.L_x_261:
[----:B------:R-:W-:Y:S05]  /*78b0*/  BSYNC B1 ;  /* 0x0000000000017941 */ /* 0x000fea0003800000 */
.L_x_260:
        /* <DEDUP_REMOVED lines=9> */
.L_x_263:
[----:B------:R-:W-:Y:S05]  /*7950*/  BSYNC B1 ;  /* 0x0000000000017941 */ /* 0x000fea0003800000 */
.L_x_262:
        /* <DEDUP_REMOVED lines=9> */
.L_x_265:
[----:B------:R-:W-:Y:S05]  /*79f0*/  BSYNC B1 ;  /* 0x0000000000017941 */ /* 0x000fea0003800000 */
.L_x_264:
        /* <DEDUP_REMOVED lines=9> */
.L_x_267:
[----:B------:R-:W-:Y:S05]  /*7a90*/  BSYNC B1 ;  /* 0x0000000000017941 */ /* 0x000fea0003800000 */
.L_x_266:
        /* <DEDUP_REMOVED lines=9> */
.L_x_269:
[----:B------:R-:W-:Y:S05]  /*7b30*/  BSYNC B1 ;  /* 0x0000000000017941 */ /* 0x000fea0003800000 */
.L_x_268:
        /* <DEDUP_REMOVED lines=9> */
.L_x_271:
[----:B------:R-:W-:Y:S05]  /*7bd0*/  BSYNC B1 ;  /* 0x0000000000017941 */ /* 0x000fea0003800000 */
.L_x_270:
        /* <DEDUP_REMOVED lines=9> */
.L_x_273:
[----:B------:R-:W-:Y:S05]  /*7c70*/  BSYNC B1 ;  /* 0x0000000000017941 */ /* 0x000fea0003800000 */
.L_x_272:
        /* <DEDUP_REMOVED lines=9> */
.L_x_275:
[----:B------:R-:W-:Y:S05]  /*7d10*/  BSYNC B1 ;  /* 0x0000000000017941 */ /* 0x000fea0003800000 */
.L_x_274:
        /* <DEDUP_REMOVED lines=9> */
.L_x_277:
[----:B------:R-:W-:Y:S05]  /*7db0*/  BSYNC B1 ;  /* 0x0000000000017941 */ /* 0x000fea0003800000 */
.L_x_276:
        /* <DEDUP_REMOVED lines=9> */
.L_x_279:
[----:B------:R-:W-:Y:S05]  /*7e50*/  BSYNC B1 ;  /* 0x0000000000017941 */ /* 0x000fea0003800000 */
.L_x_278:
        /* <DEDUP_REMOVED lines=9> */
.L_x_281:
[----:B------:R-:W-:Y:S05]  /*7ef0*/  BSYNC B1 ;  /* 0x0000000000017941 */ /* 0x000fea0003800000 */
.L_x_280:
[----:B01---5:R-:W-:Y:S01]  /*7f00*/  IMAD.U32 R4, R168, 0x10000, RZ ;  /* 0x00010000a8047824 */ /* 0x023fe200078e00ff */
        /* <DEDUP_REMOVED lines=8> */
.L_x_283:
[----:B------:R-:W-:Y:S05]  /*7f90*/  BSYNC B1 ;  /* 0x0000000000017941 */ /* 0x000fea0003800000 */
.L_x_282:
[----:B0----5:R-:W-:Y:S01]  /*7fa0*/  IMAD.U32 R4, R168, 0x10000, RZ ;  /* 0x00010000a8047824 */ /* 0x021fe200078e00ff */
        /* <DEDUP_REMOVED lines=11> */
.L_x_285:
[----:B------:R-:W-:Y:S05]  /*8060*/  BSYNC B1 ;  /* 0x0000000000017941 */ /* 0x000fea0003800000 */
.L_x_284:
[----:B------:R-:W-:Y:S05]  /*8070*/  @!P1 BRA `(.L_x_286) ;  /* 0x00000024003c9947 */ /* 0x000fea0003800000 */
[----:B-----5:R-:W-:-:S04]  /*8080*/  IMAD.U32 R168, R168, 0x10000, RZ ;  /* 0x00010000a8a87824 */ /* 0x020fc800078e00ff */
[----:B------:R-:W-:-:S04]  /*8090*/  FMUL R168, R168, R155 ;  /* 0x0000009ba8a87220 */ /* 0x000fc80000400000 */
[----:B------:R-:W-:-:S05]  /*80a0*/  FFMA R168, R87, R154, R168 ;  /* 0x0000009a57a87223 */ /* 0x000fca00000000a8 */
[----:B------:R-:W-:-:S05]  /*80b0*/  F2FP.BF16.F32.PACK_AB R168, RZ, R168 ;  /* 0x000000a8ffa8723e */ /* 0x000fca00000010ff */
[----:B------:R0:W-:Y:S01]  /*80c0*/  STG.E.U16 desc[UR36][R10.64+0xf2], R168 ;  /* 0x0000f2a80a007986 */ /* 0x0001e2000c101524 */
[----:B------:R-:W-:Y:S05]  /*80d0*/  BRA `(.L_x_286) ;  /* 0x0000002400247947 */ /* 0x000fea0003800000 */
.L_x_35:
[----:B------:R-:W-:Y:S01]  /*80e0*/  ULDC.64 UR4, c[0x0][0x5c0] ;  /* 0x0001700000047ab9 */ /* 0x000fe20000000a00 */
[----:B------:R-:W-:Y:S01]  /*80f0*/  ISETP.GT.AND P4, PT, R0, 0x1, P2 ;  /* 0x000000010000780c */ /* 0x000fe20001784270 */
[-C--:B------:R-:W-:Y:S01]  /*8100*/  FMUL R88, R88, R154.reuse ;  /* 0x0000009a58587220 */ /* 0x080fe20000400000 */
[----:B------:R-:W-:Y:S01]  /*8110*/  LEA R6, P1, R166, UR4, 0x1 ;  /* 0x00000004a6067c11 */ /* 0x000fe2000f8208ff */
[-C--:B------:R-:W-:Y:S01]  /*8120*/  FMUL R89, R89, R154.reuse ;  /* 0x0000009a59597220 */ /* 0x080fe20000400000 */
[----:B------:R-:W-:Y:S02]  /*8130*/  IMAD.SHL.U32 R11, R4, 0x10, RZ ;  /* 0x00000010040b7824 */ /* 0x000fe400078e00ff */
[-C--:B------:R-:W-:Y:S01]  /*8140*/  FMUL R90, R90, R154.reuse ;  /* 0x0000009a5a5a7220 */ /* 0x080fe20000400000 */
[----:B------:R-:W-:Y:S01]  /*8150*/  LEA.HI.X R7, R166, UR5, R171, 0x1, P1 ;  /* 0x00000005a6077c11 */ /* 0x000fe200088f0cab */
[----:B------:R-:W-:Y:S01]  /*8160*/  FMUL R91, R91, R154 ;  /* 0x0000009a5b5b7220 */ /* 0x000fe20000400000 */
[----:B------:R-:W-:Y:S01]  /*8170*/  F2FP.BF16.F32.PACK_AB R88, RZ, R88 ;  /* 0x00000058ff58723e */ /* 0x000fe200000010ff */
[-C--:B------:R-:W-:Y:S01]  /*8180*/  FMUL R92, R92, R154.reuse ;  /* 0x0000009a5c5c7220 */ /* 0x080fe20000400000 */
[----:B------:R-:W-:Y:S01]  /*8190*/  ISETP.GT.AND P1, PT, R157, 0x8, PT ;  /* 0x000000089d00780c */ /* 0x000fe20003f24270 */
[-C--:B------:R-:W-:Y:S01]  /*81a0*/  FMUL R93, R93, R154.reuse ;  /* 0x0000009a5d5d7220 */ /* 0x080fe20000400000 */
[----:B------:R-:W-:Y:S01]  /*81b0*/  F2FP.BF16.F32.PACK_AB R89, RZ, R89 ;  /* 0x00000059ff59723e */ /* 0x000fe200000010ff */
[----:B------:R-:W-:Y:S01]  /*81c0*/  @P0 STG.E.U16 desc[UR36][R6.64], R88 ;  /* 0x0000005806000986 */ /* 0x000fe2000c101524 */
[----:B------:R-:W-:Y:S01]  /*81d0*/  ISETP.GT.AND P3, PT, R0, RZ, P1 ;  /* 0x000000ff0000720c */ /* 0x000fe20000f64270 */
[-C--:B------:R-:W-:Y:S01]  /*81e0*/  FMUL R94, R94, R154.reuse ;  /* 0x0000009a5e5e7220 */ /* 0x080fe20000400000 */
[----:B------:R-:W-:Y:S01]  /*81f0*/  ISETP.GT.AND P0, PT, R0, 0x1, P1 ;  /* 0x000000010000780c */ /* 0x000fe20000f04270 */
[----:B------:R-:W-:Y:S01]  /*8200*/  @P4 STG.E.U16 desc[UR36][R6.64+0x2], R89 ;  /* 0x0000025906004986 */ /* 0x000fe2000c101524 */
[----:B------:R-:W-:Y:S01]  /*8210*/  SHF.L.U64.HI R9, R4, 0x4, R5 ;  /* 0x0000000404097819 */ /* 0x000fe20000010205 */
[----:B------:R-:W-:Y:S01]  /*8220*/  FMUL R95, R95, R154 ;  /* 0x0000009a5f5f7220 */ /* 0x000fe20000400000 */
[----:B------:R-:W-:Y:S01]  /*8230*/  IADD3 R12, P4, R11, R6, RZ ;  /* 0x000000060b0c7210 */ /* 0x000fe20007f9e0ff */
[----:B------:R-:W-:Y:S01]  /*8240*/  FMUL R96, R96, R154 ;  /* 0x0000009a60607220 */ /* 0x000fe20000400000 */
[----:B------:R-:W-:Y:S01]  /*8250*/  F2FP.BF16.F32.PACK_AB R90, RZ, R90 ;  /* 0x0000005aff5a723e */ /* 0x000fe200000010ff */
[-C--:B------:R-:W-:Y:S01]  /*8260*/  FMUL R97, R97, R154.reuse ;  /* 0x0000009a61617220 */ /* 0x080fe20000400000 */
[----:B------:R-:W-:Y:S01]  /*8270*/  F2FP.BF16.F32.PACK_AB R91, RZ, R91 ;  /* 0x0000005bff5b723e */ /* 0x000fe200000010ff */
[----:B------:R-:W-:Y:S01]  /*8280*/  IMAD.X R13, R9, 0x1, R7, P4 ;  /* 0x00000001090d7824 */ /* 0x000fe200020e0607 */
[----:B------:R-:W-:Y:S01]  /*8290*/  ISETP.GT.AND P4, PT, R0, 0x9, P2 ;  /* 0x000000090000780c */ /* 0x000fe20001784270 */
[----:B------:R-:W-:Y:S01]  /*82a0*/  FMUL R98, R98, R154 ;  /* 0x0000009a62627220 */ /* 0x000fe20000400000 */
[----:B------:R-:W-:Y:S01]  /*82b0*/  F2FP.BF16.F32.PACK_AB R92, RZ, R92 ;  /* 0x0000005cff5c723e */ /* 0x000fe200000010ff */
[-C--:B------:R-:W-:Y:S01]  /*82c0*/  FMUL R99, R99, R154.reuse ;  /* 0x0000009a63637220 */ /* 0x080fe20000400000 */
[----:B------:R-:W-:Y:S01]  /*82d0*/  @P3 STG.E.U16 desc[UR36][R12.64], R90 ;  /* 0x0000005a0c003986 */ /* 0x000fe2000c101524 */
[----:B------:R-:W-:Y:S01]  /*82e0*/  ISETP.GT.AND P3, PT, R0, 0x8, P2 ;  /* 0x000000080000780c */ /* 0x000fe20001764270 */
[-C--:B------:R-:W-:Y:S01]  /*82f0*/  FMUL R100, R100, R154.reuse ;  /* 0x0000009a64647220 */ /* 0x080fe20000400000 */
[----:B------:R-:W-:Y:S01]  /*8300*/  F2FP.BF16.F32.PACK_AB R93, RZ, R93 ;  /* 0x0000005dff5d723e */ /* 0x000fe200000010ff */
[----:B------:R-:W-:Y:S01]  /*8310*/  @P0 STG.E.U16 desc[UR36][R12.64+0x2], R91 ;  /* 0x0000025b0c000986 */ /* 0x000fe2000c101524 */
[----:B------:R-:W-:Y:S01]  /*8320*/  ISETP.GT.AND P0, PT, R0, 0x8, P1 ;  /* 0x000000080000780c */ /* 0x000fe20000f04270 */
[----:B------:R-:W-:Y:S01]  /*8330*/  FMUL R101, R101, R154 ;  /* 0x0000009a65657220 */ /* 0x000fe20000400000 */
[----:B------:R-:W-:Y:S01]  /*8340*/  F2FP.BF16.F32.PACK_AB R94, RZ, R94 ;  /* 0x0000005eff5e723e */ /* 0x000fe200000010ff */
[-C--:B------:R-:W-:Y:S01]  /*8350*/  FMUL R102, R102, R154.reuse ;  /* 0x0000009a66667220 */ /* 0x080fe20000400000 */
[----:B------:R-:W-:Y:S01]  /*8360*/  F2FP.BF16.F32.PACK_AB R95, RZ, R95 ;  /* 0x0000005fff5f723e */ /* 0x000fe200000010ff */
[----:B------:R-:W-:Y:S01]  /*8370*/  FMUL R103, R103, R154 ;  /* 0x0000009a67677220 */ /* 0x000fe20000400000 */
[----:B------:R-:W-:Y:S01]  /*8380*/  F2FP.BF16.F32.PACK_AB R96, RZ, R96 ;  /* 0x00000060ff60723e */ /* 0x000fe200000010ff */
[-C--:B------:R-:W-:Y:S01]  /*8390*/  FMUL R104, R104, R154.reuse ;  /* 0x0000009a68687220 */ /* 0x080fe20000400000 */
[----:B------:R-:W-:Y:S01]  /*83a0*/  F2FP.BF16.F32.PACK_AB R97, RZ, R97 ;  /* 0x00000061ff61723e */ /* 0x000fe200000010ff */
[----:B------:R-:W-:Y:S01]  /*83b0*/  @P3 STG.E.U16 desc[UR36][R6.64+0x10], R92 ;  /* 0x0000105c06003986 */ /* 0x000fe2000c101524 */
[C---:B------:R-:W-:Y:S01]  /*83c0*/  ISETP.GT.AND P3, PT, R0.reuse, 0x9, P1 ;  /* 0x000000090000780c */ /* 0x040fe20000f64270 */
[----:B------:R-:W-:Y:S01]  /*83d0*/  FMUL R105, R105, R154 ;  /* 0x0000009a69697220 */ /* 0x000fe20000400000 */
[----:B------:R-:W-:Y:S01]  /*83e0*/  F2FP.BF16.F32.PACK_AB R98, RZ, R98 ;  /* 0x00000062ff62723e */ /* 0x000fe200000010ff */
        /* <DEDUP_REMOVED lines=162> */
[----:B------:R-:W-:Y:S01]  /*8e10*/  IMAD.SHL.U32 R15, R4, 0x100, RZ ;  /* 0x00000100040f7824 */ /* 0x000fe200078e00ff */
[----:B------:R-:W-:Y:S01]  /*8e20*/  F2FP.BF16.F32.PACK_AB R145, RZ, R145 ;  /* 0x00000091ff91723e */ /* 0x000fe200000010ff */
[----:B------:R-:W-:Y:S01]  /*8e30*/  @P3 STG.E.U16 desc[UR36][R6.64+0xa0], R128 ;  /* 0x0000a08006003986 */ /* 0x000fe2000c101524 */
[----:B------:R-:W-:Y:S01]  /*8e40*/  ISETP.GT.AND P3, PT, R0, 0x51, P1 ;  /* 0x000000510000780c */ /* 0x000fe20000f64270 */
[----:B------:R-:W-:Y:S01]  /*8e50*/  FMUL R24, R24, R154 ;  /* 0x0000009a18187220 */ /* 0x000fe20000400000 */
[----:B------:R-:W-:Y:S01]  /*8e60*/  F2FP.BF16.F32.PACK_AB R146, RZ, R146 ;  /* 0x00000092ff92723e */ /* 0x000fe200000010ff */
[----:B------:R-:W-:Y:S01]  /*8e70*/  @P4 STG.E.U16 desc[UR36][R6.64+0xa2], R129 ;  /* 0x0000a28106004986 */ /* 0x000fe2000c101524 */
[C---:B------:R-:W-:Y:S01]  /*8e80*/  ISETP.GT.AND P4, PT, R0.reuse, 0x58, P2 ;  /* 0x000000580000780c */ /* 0x040fe20001784270 */
        /* <DEDUP_REMOVED lines=18> */
[-C--:B------:R-:W-:Y:S01]  /*8fb0*/  FMUL R30, R30, R154.reuse ;  /* 0x0000009a1e1e7220 */ /* 0x080fe20000400000 */
[----:B------:R-:W-:Y:S01]  /*8fc0*/  SHF.L.U64.HI R5, R4, 0x8, R5 ;  /* 0x0000000804057819 */ /* 0x000fe20000010205 */
[----:B------:R-:W-:Y:S01]  /*8fd0*/  FMUL R31, R31, R154 ;  /* 0x0000009a1f1f7220 */ /* 0x000fe20000400000 */
[----:B------:R-:W-:Y:S01]  /*8fe0*/  F2FP.BF16.F32.PACK_AB R24, RZ, R24 ;  /* 0x00000018ff18723e */ /* 0x000fe200000010ff */
[----:B------:R-:W-:Y:S01]  /*8ff0*/  @P3 STG.E.U16 desc[UR36][R12.64+0xb0], R134 ;  /* 0x0000b0860c003986 */ /* 0x000fe2000c101524 */
[----:B------:R-:W-:Y:S01]  /*9000*/  ISETP.GT.AND P3, PT, R0, 0x61, P2 ;  /* 0x000000610000780c */ /* 0x000fe20001764270 */
        /* <DEDUP_REMOVED lines=43> */
[C---:B------:R-:W-:Y:S01]  /*92c0*/  ISETP.GT.AND P2, PT, R0.reuse, 0x79, P2 ;  /* 0x000000790000780c */ /* 0x040fe20001744270 */
        /* <DEDUP_REMOVED lines=10> */
[-C--:B------:R-:W-:Y:S01]  /*9370*/  FMUL R48, R48, R154.reuse ;  /* 0x0000009a30307220 */ /* 0x080fe20000400000 */
[----:B------:R-:W-:Y:S01]  /*9380*/  F2FP.BF16.F32.PACK_AB R41, RZ, R41 ;  /* 0x00000029ff29723e */ /* 0x000fe200000010ff */
[----:B------:R-:W-:Y:S01]  /*9390*/  FMUL R49, R49, R154 ;  /* 0x0000009a31317220 */ /* 0x000fe20000400000 */
[----:B------:R-:W-:Y:S01]  /*93a0*/  F2FP.BF16.F32.PACK_AB R40, RZ, R40 ;  /* 0x00000028ff28723e */ /* 0x000fe200000010ff */
[----:B------:R-:W-:Y:S01]  /*93b0*/  @P4 STG.E.U16 desc[UR36][R12.64+0xe0], R146 ;  /* 0x0000e0920c004986 */ /* 0x000fe2000c101524 */
[----:B------:R-:W-:Y:S01]  /*93c0*/  F2FP.BF16.F32.PACK_AB R42, RZ, R42 ;  /* 0x0000002aff2a723e */ /* 0x000fe200000010ff */
[-C--:B------:R-:W-:Y:S01]  /*93d0*/  FMUL R50, R50, R154.reuse ;  /* 0x0000009a32327220 */ /* 0x080fe20000400000 */
[----:B------:R-:W-:Y:S01]  /*93e0*/  F2FP.BF16.F32.PACK_AB R43, RZ, R43 ;  /* 0x0000002bff2b723e */ /* 0x000fe200000010ff */
[----:B------:R-:W-:Y:S01]  /*93f0*/  @P0 STG.E.U16 desc[UR36][R12.64+0xe2], R147 ;  /* 0x0000e2930c000986 */ /* 0x000fe2000c101524 */
[C---:B------:R-:W-:Y:S01]  /*9400*/  ISETP.GT.AND P0, PT, R0.reuse, 0x78, P1 ;  /* 0x000000780000780c */ /* 0x040fe20000f04270 */
[----:B------:R-:W-:Y:S01]  /*9410*/  FMUL R51, R51, R154 ;  /* 0x0000009a33337220 */ /* 0x000fe20000400000 */
[----:B------:R-:W-:Y:S01]  /*9420*/  ISETP.GT.AND P1, PT, R0, 0x79, P1 ;  /* 0x000000790000780c */ /* 0x000fe20000f24270 */
[----:B------:R-:W-:Y:S01]  /*9430*/  @P3 STG.E.U16 desc[UR36][R6.64+0xf0], R148 ;  /* 0x0000f09406003986 */ /* 0x000fe2000c101524 */
[----:B------:R-:W-:Y:S01]  /*9440*/  IADD3 R14, P3, P4, R11, R6, R15 ;  /* 0x000000060b0e7210 */ /* 0x000fe20007c7e00f */
[----:B------:R-:W-:Y:S01]  /*9450*/  FMUL R52, R52, R154 ;  /* 0x0000009a34347220 */ /* 0x000fe20000400000 */
[----:B------:R-:W-:Y:S01]  /*9460*/  F2FP.BF16.F32.PACK_AB R44, RZ, R44 ;  /* 0x0000002cff2c723e */ /* 0x000fe200000010ff */
[----:B------:R0:W-:Y:S01]  /*9470*/  @P2 STG.E.U16 desc[UR36][R6.64+0xf2], R149 ;  /* 0x0000f29506002986 */ /* 0x0001e2000c101524 */
[----:B------:R-:W-:Y:S01]  /*9480*/  IADD3 R4, P2, R15, R6, RZ ;  /* 0x000000060f047210 */ /* 0x000fe20007f5e0ff */
[-C--:B------:R-:W-:Y:S01]  /*9490*/  FMUL R53, R53, R154.reuse ;  /* 0x0000009a35357220 */ /* 0x080fe20000400000 */
[----:B------:R-:W-:Y:S01]  /*94a0*/  IADD3.X R15, R9, R7, R5, P3, P4 ;  /* 0x00000007090f7210 */ /* 0x000fe20001fe8405 */
[-C--:B------:R-:W-:Y:S01]  /*94b0*/  FMUL R54, R54, R154.reuse ;  /* 0x0000009a36367220 */ /* 0x080fe20000400000 */
[C---:B------:R-:W-:Y:S01]  /*94c0*/  ISETP.GT.AND P3, PT, R157.reuse, 0x88, PT ;  /* 0x000000889d00780c */ /* 0x040fe20003f64270 */
[----:B------:R-:W-:Y:S01]  /*94d0*/  @P0 STG.E.U16 desc[UR36][R12.64+0xf0], R150 ;  /* 0x0000f0960c000986 */ /* 0x000fe2000c101524 */
[----:B------:R-:W-:Y:S01]  /*94e0*/  ISETP.GT.AND P0, PT, R157, 0x80, PT ;  /* 0x000000809d00780c */ /* 0x000fe20003f04270 */
[----:B------:R-:W-:Y:S01]  /*94f0*/  IMAD.X R5, R5, 0x1, R7, P2 ;  /* 0x0000000105057824 */ /* 0x000fe200010e0607 */
[C---:B------:R-:W-:Y:S01]  /*9500*/  ISETP.GT.AND P2, PT, R0.reuse, RZ, P3 ;  /* 0x000000ff0000720c */ /* 0x040fe20001f44270 */
[----:B------:R-:W-:Y:S01]  /*9510*/  @P1 STG.E.U16 desc[UR36][R12.64+0xf2], R151 ;  /* 0x0000f2970c001986 */ /* 0x000fe2000c101524 */
[C---:B------:R-:W-:Y:S01]  /*9520*/  ISETP.GT.AND P1, PT, R0.reuse, RZ, P0 ;  /* 0x000000ff0000720c */ /* 0x040fe20000724270 */
[-C--:B------:R-:W-:Y:S01]  /*9530*/  FMUL R55, R55, R154.reuse ;  /* 0x0000009a37377220 */ /* 0x080fe20000400000 */
[----:B------:R-:W-:Y:S01]  /*9540*/  ISETP.GT.AND P4, PT, R0, 0x1, P0 ;  /* 0x000000010000780c */ /* 0x000fe20000784270 */
[-C--:B------:R-:W-:Y:S01]  /*9550*/  FMUL R56, R56, R154.reuse ;  /* 0x0000009a38387220 */ /* 0x080fe20000400000 */
[----:B------:R-:W-:Y:S01]  /*9560*/  F2FP.BF16.F32.PACK_AB R45, RZ, R45 ;  /* 0x0000002dff2d723e */ /* 0x000fe200000010ff */
[----:B------:R-:W-:Y:S01]  /*9570*/  FMUL R57, R57, R154 ;  /* 0x0000009a39397220 */ /* 0x000fe20000400000 */
[----:B------:R-:W-:Y:S01]  /*9580*/  F2FP.BF16.F32.PACK_AB R46, RZ, R46 ;  /* 0x0000002eff2e723e */ /* 0x000fe200000010ff */
[-C--:B------:R-:W-:Y:S01]  /*9590*/  FMUL R58, R58, R154.reuse ;  /* 0x0000009a3a3a7220 */ /* 0x080fe20000400000 */
[----:B------:R-:W-:Y:S01]  /*95a0*/  F2FP.BF16.F32.PACK_AB R47, RZ, R47 ;  /* 0x0000002fff2f723e */ /* 0x000fe200000010ff */
[----:B------:R-:W-:Y:S01]  /*95b0*/  FMUL R59, R59, R154 ;  /* 0x0000009a3b3b7220 */ /* 0x000fe20000400000 */
[----:B------:R-:W-:Y:S01]  /*95c0*/  F2FP.BF16.F32.PACK_AB R48, RZ, R48 ;  /* 0x00000030ff30723e */ /* 0x000fe200000010ff */
[----:B------:R-:W-:Y:S01]  /*95d0*/  FMUL R60, R60, R154 ;  /* 0x0000009a3c3c7220 */ /* 0x000fe20000400000 */
[----:B------:R-:W-:Y:S01]  /*95e0*/  F2FP.BF16.F32.PACK_AB R49, RZ, R49 ;  /* 0x00000031ff31723e */ /* 0x000fe200000010ff */
[----:B------:R-:W-:Y:S01]  /*95f0*/  @P1 STG.E.U16 desc[UR36][R4.64], R24 ;  /* 0x0000001804001986 */ /* 0x000fe2000c101524 */
[----:B0-----:R-:W-:Y:S01]  /*9600*/  IADD3 R6, P1, R11, R4, RZ ;  /* 0x000000040b067210 */ /* 0x001fe20007f3e0ff */
[----:B------:R-:W-:Y:S01]  /*9610*/  FMUL R61, R61, R154 ;  /* 0x0000009a3d3d7220 */ /* 0x000fe20000400000 */
[----:B------:R-:W-:Y:S01]  /*9620*/  F2FP.BF16.F32.PACK_AB R50, RZ, R50 ;  /* 0x00000032ff32723e */ /* 0x000fe200000010ff */
[----:B------:R-:W-:Y:S01]  /*9630*/  @P4 STG.E.U16 desc[UR36][R4.64+0x2], R25 ;  /* 0x0000021904004986 */ /* 0x000fe2000c101524 */
[C---:B------:R-:W-:Y:S01]  /*9640*/  ISETP.GT.AND P4, PT, R0.reuse, 0x1, P3 ;  /* 0x000000010000780c */ /* 0x040fe20001f84270 */
[----:B------:R-:W-:Y:S01]  /*9650*/  IMAD.X R7, R9, 0x1, R5, P1 ;  /* 0x0000000109077824 */ /* 0x000fe200008e0605 */
[----:B------:R-:W-:Y:S01]  /*9660*/  ISETP.GT.AND P1, PT, R0, 0x8, P0 ;  /* 0x000000080000780c */ /* 0x000fe20000724270 */
[-C--:B------:R-:W-:Y:S01]  /*9670*/  FMUL R62, R62, R154.reuse ;  /* 0x0000009a3e3e7220 */ /* 0x080fe20000400000 */
[----:B------:R-:W-:Y:S01]  /*9680*/  F2FP.BF16.F32.PACK_AB R51, RZ, R51 ;  /* 0x00000033ff33723e */ /* 0x000fe200000010ff */
[-C--:B------:R-:W-:Y:S01]  /*9690*/  FMUL R63, R63, R154.reuse ;  /* 0x0000009a3f3f7220 */ /* 0x080fe20000400000 */
[----:B------:R-:W-:Y:S01]  /*96a0*/  @P2 STG.E.U16 desc[UR36][R6.64], R26 ;  /* 0x0000001a06002986 */ /* 0x000fe2000c101524 */
[----:B------:R-:W-:Y:S01]  /*96b0*/  ISETP.GT.AND P2, PT, R0, 0x9, P0 ;  /* 0x000000090000780c */ /* 0x000fe20000744270 */
[----:B------:R-:W-:Y:S01]  /*96c0*/  FMUL R64, R64, R154 ;  /* 0x0000009a40407220 */ /* 0x000fe20000400000 */
[----:B------:R-:W-:Y:S01]  /*96d0*/  F2FP.BF16.F32.PACK_AB R52, RZ, R52 ;  /* 0x00000034ff34723e */ /* 0x000fe200000010ff */
[-C--:B------:R-:W-:Y:S01]  /*96e0*/  FMUL R65, R65, R154.reuse ;  /* 0x0000009a41417220 */ /* 0x080fe20000400000 */
[----:B------:R-:W-:Y:S01]  /*96f0*/  F2FP.BF16.F32.PACK_AB R53, RZ, R53 ;  /* 0x00000035ff35723e */ /* 0x000fe200000010ff */
[----:B------:R-:W-:Y:S01]  /*9700*/  FMUL R66, R66, R154 ;  /* 0x0000009a42427220 */ /* 0x000fe20000400000 */
[----:B------:R0:W-:Y:S01]  /*9710*/  @P4 STG.E.U16 desc[UR36][R6.64+0x2], R27 ;  /* 0x0000021b06004986 */ /* 0x0001e2000c101524 */
[----:B------:R-:W-:Y:S01]  /*9720*/  IADD3 R8, P4, R11, R4, RZ ;  /* 0x000000040b087210 */ /* 0x000fe20007f9e0ff */
[----:B------:R-:W-:Y:S01]  /*9730*/  FMUL R67, R67, R154 ;  /* 0x0000009a43437220 */ /* 0x000fe20000400000 */
[----:B------:R-:W-:Y:S01]  /*9740*/  F2FP.BF16.F32.PACK_AB R54, RZ, R54 ;  /* 0x00000036ff36723e */ /* 0x000fe200000010ff */
[----:B------:R-:W-:Y:S01]  /*9750*/  @P1 STG.E.U16 desc[UR36][R4.64+0x10], R28 ;  /* 0x0000101c04001986 */ /* 0x000fe2000c101524 */
[C---:B------:R-:W-:Y:S01]  /*9760*/  ISETP.GT.AND P1, PT, R0.reuse, 0x8, P3 ;  /* 0x000000080000780c */ /* 0x040fe20001f24270 */
[-C--:B------:R-:W-:Y:S01]  /*9770*/  FMUL R69, R69, R154.reuse ;  /* 0x0000009a45457220 */ /* 0x080fe20000400000 */
[----:B------:R-:W-:Y:S01]  /*9780*/  IADD3.X R9, R9, R5, RZ, P4, !PT ;  /* 0x0000000509097210 */ /* 0x000fe200027fe4ff */
[----:B------:R-:W-:Y:S01]  /*9790*/  @P2 STG.E.U16 desc[UR36][R4.64+0x12], R29 ;  /* 0x0000121d04002986 */ /* 0x000fe2000c101524 */
[----:B------:R-:W-:Y:S01]  /*97a0*/  ISETP.GT.AND P4, PT, R0, 0x9, P3 ;  /* 0x000000090000780c */ /* 0x000fe20001f84270 */
        /* <DEDUP_REMOVED lines=26> */
[--C-:B0-----:R-:W-:Y:S01]  /*9950*/  @P4 IMAD.MOV.U32 R6, RZ, RZ, R14.reuse ;  /* 0x000000ffff064224 */ /* 0x101fe200078e000e */
[----:B------:R-:W-:Y:S01]  /*9960*/  F2FP.BF16.F32.PACK_AB R63, RZ, R63 ;  /* 0x0000003fff3f723e */ /* 0x000fe200000010ff */
[--C-:B------:R-:W-:Y:S01]  /*9970*/  @P4 IMAD.MOV.U32 R7, RZ, RZ, R15.reuse ;  /* 0x000000ffff074224 */ /* 0x100fe200078e000f */
[----:B------:R-:W-:Y:S01]  /*9980*/  F2FP.BF16.F32.PACK_AB R64, RZ, R64 ;  /* 0x00000040ff40723e */ /* 0x000fe200000010ff */
[-C--:B------:R-:W-:Y:S01]  /*9990*/  FMUL R78, R78, R154.reuse ;  /* 0x0000009a4e4e7220 */ /* 0x080fe20000400000 */
[----:B------:R-:W-:Y:S01]  /*99a0*/  F2FP.BF16.F32.PACK_AB R65, RZ, R65 ;  /* 0x00000041ff41723e */ /* 0x000fe200000010ff */
[-C--:B------:R-:W-:Y:S01]  /*99b0*/  FMUL R79, R79, R154.reuse ;  /* 0x0000009a4f4f7220 */ /* 0x080fe20000400000 */
[----:B------:R0:W-:Y:S01]  /*99c0*/  @P4 STG.E.U16 desc[UR36][R6.64+0x20], R34 ;  /* 0x0000202206004986 */ /* 0x0001e2000c101524 */
        /* <DEDUP_REMOVED lines=9> */
[----:B------:R-:W-:Y:S01]  /*9a60*/  FMUL R84, R84, R154 ;  /* 0x0000009a54547220 */ /* 0x000fe20000400000 */
[----:B------:R-:W-:Y:S01]  /*9a70*/  F2FP.BF16.F32.PACK_AB R70, RZ, R70 ;  /* 0x00000046ff46723e */ /* 0x000fe200000010ff */
[----:B0-----:R-:W-:Y:S01]  /*9a80*/  @P2 IMAD.MOV.U32 R6, RZ, RZ, R14 ;  /* 0x000000ffff062224 */ /* 0x001fe200078e000e */
[----:B------:R-:W-:Y:S01]  /*9a90*/  F2FP.BF16.F32.PACK_AB R71, RZ, R71 ;  /* 0x00000047ff47723e */ /* 0x000fe200000010ff */
[----:B------:R-:W-:Y:S01]  /*9aa0*/  @P2 IMAD.MOV.U32 R7, RZ, RZ, R15 ;  /* 0x000000ffff072224 */ /* 0x000fe200078e000f */
[----:B------:R-:W-:Y:S01]  /*9ab0*/  F2FP.BF16.F32.PACK_AB R72, RZ, R72 ;  /* 0x00000048ff48723e */ /* 0x000fe200000010ff */
[-C--:B------:R-:W-:Y:S01]  /*9ac0*/  FMUL R85, R85, R154.reuse ;  /* 0x0000009a55557220 */ /* 0x080fe20000400000 */
[----:B------:R-:W-:Y:S01]  /*9ad0*/  F2FP.BF16.F32.PACK_AB R73, RZ, R73 ;  /* 0x00000049ff49723e */ /* 0x000fe200000010ff */
[-C--:B------:R-:W-:Y:S01]  /*9ae0*/  FMUL R86, R86, R154.reuse ;  /* 0x0000009a56567220 */ /* 0x080fe20000400000 */
[----:B------:R0:W-:Y:S01]  /*9af0*/  @P2 STG.E.U16 desc[UR36][R6.64+0x22], R35 ;  /* 0x0000222306002986 */ /* 0x0001e2000c101524 */
[C---:B------:R-:W-:Y:S01]  /*9b00*/  ISETP.GT.AND P2, PT, R0.reuse, 0x18, P3 ;  /* 0x000000180000780c */ /* 0x040fe20001f44270 */
[----:B------:R-:W-:Y:S01]  /*9b10*/  FMUL R87, R87, R154 ;  /* 0x0000009a57577220 */ /* 0x000fe20000400000 */
[----:B------:R-:W-:Y:S01]  /*9b20*/  F2FP.BF16.F32.PACK_AB R74, RZ, R74 ;  /* 0x0000004aff4a723e */ /* 0x000fe200000010ff */
[----:B------:R-:W-:Y:S01]  /*9b30*/  @P1 STG.E.U16 desc[UR36][R4.64+0x30], R36 ;  /* 0x0000302404001986 */ /* 0x000fe2000c101524 */
[----:B------:R-:W-:-:S02]  /*9b40*/  ISETP.GT.AND P1, PT, R0, 0x19, P3 ;  /* 0x000000190000780c */ /* 0x000fc40001f24270 */
[----:B------:R-:W-:Y:S01]  /*9b50*/  F2FP.BF16.F32.PACK_AB R75, RZ, R75 ;  /* 0x0000004bff4b723e */ /* 0x000fe200000010ff */
[----:B------:R-:W-:Y:S01]  /*9b60*/  @P4 STG.E.U16 desc[UR36][R4.64+0x32], R37 ;  /* 0x0000322504004986 */ /* 0x000fe2000c101524 */
[----:B------:R-:W-:Y:S02]  /*9b70*/  ISETP.GT.AND P4, PT, R0, 0x20, P0 ;  /* 0x000000200000780c */ /* 0x000fe40000784270 */
[----:B------:R-:W-:Y:S02]  /*9b80*/  F2FP.BF16.F32.PACK_AB R76, RZ, R76 ;  /* 0x0000004cff4c723e */ /* 0x000fe400000010ff */
[----:B------:R-:W-:Y:S01]  /*9b90*/  F2FP.BF16.F32.PACK_AB R77, RZ, R77 ;  /* 0x0000004dff4d723e */ /* 0x000fe200000010ff */
[----:B0-----:R-:W-:Y:S01]  /*9ba0*/  @P2 IMAD.MOV.U32 R6, RZ, RZ, R14 ;  /* 0x000000ffff062224 */ /* 0x001fe200078e000e */
[----:B------:R-:W-:Y:S01]  /*9bb0*/  F2FP.BF16.F32.PACK_AB R78, RZ, R78 ;  /* 0x0000004eff4e723e */ /* 0x000fe200000010ff */
[----:B------:R-:W-:Y:S01]  /*9bc0*/  @P2 IMAD.MOV.U32 R7, RZ, RZ, R15 ;  /* 0x000000ffff072224 */ /* 0x000fe200078e000f */
[----:B------:R-:W-:-:S02]  /*9bd0*/  F2FP.BF16.F32.PACK_AB R79, RZ, R79 ;  /* 0x0000004fff4f723e */ /* 0x000fc400000010ff */
[----:B------:R-:W-:Y:S02]  /*9be0*/  F2FP.BF16.F32.PACK_AB R80, RZ, R80 ;  /* 0x00000050ff50723e */ /* 0x000fe400000010ff */
[----:B------:R0:W-:Y:S01]  /*9bf0*/  @P2 STG.E.U16 desc[UR36][R6.64+0x30], R38 ;  /* 0x0000302606002986 */ /* 0x0001e2000c101524 */
[----:B------:R-:W-:Y:S02]  /*9c00*/  ISETP.GT.AND P2, PT, R0, 0x21, P0 ;  /* 0x000000210000780c */ /* 0x000fe40000744270 */
[----:B------:R-:W-:Y:S02]  /*9c10*/  F2FP.BF16.F32.PACK_AB R81, RZ, R81 ;  /* 0x00000051ff51723e */ /* 0x000fe400000010ff */
[----:B------:R-:W-:Y:S02]  /*9c20*/  F2FP.BF16.F32.PACK_AB R82, RZ, R82 ;  /* 0x00000052ff52723e */ /* 0x000fe400000010ff */
[----:B------:R-:W-:Y:S02]  /*9c30*/  F2FP.BF16.F32.PACK_AB R83, RZ, R83 ;  /* 0x00000053ff53723e */ /* 0x000fe400000010ff */
[----:B------:R-:W-:-:S02]  /*9c40*/  F2FP.BF16.F32.PACK_AB R84, RZ, R84 ;  /* 0x00000054ff54723e */ /* 0x000fc400000010ff */
[----:B------:R-:W-:Y:S01]  /*9c50*/  F2FP.BF16.F32.PACK_AB R85, RZ, R85 ;  /* 0x00000055ff55723e */ /* 0x000fe200000010ff */
[----:B0-----:R-:W-:Y:S01]  /*9c60*/  @P1 IMAD.MOV.U32 R6, RZ, RZ, R14 ;  /* 0x000000ffff061224 */ /* 0x001fe200078e000e */
[----:B------:R-:W-:Y:S01]  /*9c70*/  F2FP.BF16.F32.PACK_AB R86, RZ, R86 ;  /* 0x00000056ff56723e */ /* 0x000fe200000010ff */
[----:B------:R-:W-:Y:S01]  /*9c80*/  @P1 IMAD.MOV.U32 R7, RZ, RZ, R15 ;  /* 0x000000ffff071224 */ /* 0x000fe200078e000f */
[----:B------:R-:W-:-:S04]  /*9c90*/  F2FP.BF16.F32.PACK_AB R87, RZ, R87 ;  /* 0x00000057ff57723e */ /* 0x000fc800000010ff */
[----:B------:R0:W-:Y:S01]  /*9ca0*/  @P1 STG.E.U16 desc[UR36][R6.64+0x32], R39 ;  /* 0x0000322706001986 */ /* 0x0001e2000c101524 */
[----:B------:R-:W-:-:S03]  /*9cb0*/  ISETP.GT.AND P1, PT, R0, 0x20, P3 ;  /* 0x000000200000780c */ /* 0x000fc60001f24270 */
[----:B------:R-:W-:Y:S01]  /*9cc0*/  @P2 STG.E.U16 desc[UR36][R4.64+0x42], R41 ;  /* 0x0000422904002986 */ /* 0x000fe2000c101524 */
[----:B------:R-:W-:-:S03]  /*9cd0*/  ISETP.GT.AND P2, PT, R0, 0x21, P3 ;  /* 0x000000210000780c */ /* 0x000fc60001f44270 */
[----:B------:R-:W-:Y:S01]  /*9ce0*/  @P4 STG.E.U16 desc[UR36][R4.64+0x40], R40 ;  /* 0x0000402804004986 */ /* 0x000fe2000c101524 */
[----:B------:R-:W-:-:S05]  /*9cf0*/  ISETP.GT.AND P4, PT, R0, 0x28, P0 ;  /* 0x000000280000780c */ /* 0x000fca0000784270 */
[----:B0-----:R-:W-:Y:S02]  /*9d00*/  @P1 IMAD.MOV.U32 R6, RZ, RZ, R14 ;  /* 0x000000ffff061224 */ /* 0x001fe400078e000e */
[----:B------:R-:W-:-:S05]  /*9d10*/  @P1 IMAD.MOV.U32 R7, RZ, RZ, R15 ;  /* 0x000000ffff071224 */ /* 0x000fca00078e000f */
[----:B------:R0:W-:Y:S01]  /*9d20*/  @P1 STG.E.U16 desc[UR36][R6.64+0x40], R42 ;  /* 0x0000402a06001986 */ /* 0x0001e2000c101524 */
[----:B------:R-:W-:Y:S02]  /*9d30*/  ISETP.GT.AND P1, PT, R0, 0x29, P0 ;  /* 0x000000290000780c */ /* 0x000fe40000724270 */
[----:B0-----:R-:W-:Y:S01]  /*9d40*/  @P2 MOV R6, R14 ;  /* 0x0000000e00062202 */ /* 0x001fe20000000f00 */
[----:B------:R-:W-:-:S05]  /*9d50*/  @P2 IMAD.MOV.U32 R7, RZ, RZ, R15 ;  /* 0x000000ffff072224 */ /* 0x000fca00078e000f */
        /* <DEDUP_REMOVED lines=9> */
[----:B------:R-:W-:Y:S01]  /*9df0*/  ISETP.GT.AND P2, PT, R0, 0x30, P3 ;  /* 0x000000300000780c */ /* 0x000fe20001f44270 */
[----:B0-----:R-:W-:Y:S02]  /*9e00*/  @P4 IMAD.MOV.U32 R6, RZ, RZ, R14 ;  /* 0x000000ffff064224 */ /* 0x001fe400078e000e */
[----:B------:R-:W-:-:S05]  /*9e10*/  @P4 IMAD.MOV.U32 R7, RZ, RZ, R15 ;  /* 0x000000ffff074224 */ /* 0x000fca00078e000f */
[----:B------:R0:W-:Y:S01]  /*9e20*/  @P4 STG.E.U16 desc[UR36][R6.64+0x52], R47 ;  /* 0x0000522f06004986 */ /* 0x0001e2000c101524 */
[----:B------:R-:W-:-:S03]  /*9e30*/  ISETP.GT.AND P4, PT, R0, 0x31, P0 ;  /* 0x000000310000780c */ /* 0x000fc60000784270 */
[----:B------:R-:W-:Y:S01]  /*9e40*/  @P1 STG.E.U16 desc[UR36][R4.64+0x60], R48 ;  /* 0x0000603004001986 */ /* 0x000fe2000c101524 */
[----:B------:R-:W-:Y:S01]  /*9e50*/  ISETP.GT.AND P1, PT, R0, 0x31, P3 ;  /* 0x000000310000780c */ /* 0x000fe20001f24270 */
[----:B0-----:R-:W-:Y:S02]  /*9e60*/  @P2 IMAD.MOV.U32 R6, RZ, RZ, R14 ;  /* 0x000000ffff062224 */ /* 0x001fe400078e000e */
[----:B------:R-:W-:-:S06]  /*9e70*/  @P2 IMAD.MOV.U32 R7, RZ, RZ, R15 ;  /* 0x000000ffff072224 */ /* 0x000fcc00078e000f */
[----:B------:R-:W-:Y:S01]  /*9e80*/  @P4 STG.E.U16 desc[UR36][R4.64+0x62], R49 ;  /* 0x0000623104004986 */ /* 0x000fe2000c101524 */
[----:B------:R-:W-:-:S03]  /*9e90*/  ISETP.GT.AND P4, PT, R0, 0x39, P0 ;  /* 0x000000390000780c */ /* 0x000fc60000784270 */
[----:B------:R0:W-:Y:S01]  /*9ea0*/  @P2 STG.E.U16 desc[UR36][R6.64+0x60], R50 ;  /* 0x0000603206002986 */ /* 0x0001e2000c101524 */
[----:B------:R-:W-:Y:S01]  /*9eb0*/  ISETP.GT.AND P2, PT, R0, 0x38, P0 ;  /* 0x000000380000780c */ /* 0x000fe20000744270 */
[----:B0-----:R-:W-:Y:S02]  /*9ec0*/  @P1 IMAD.MOV.U32 R6, RZ, RZ, R14 ;  /* 0x000000ffff061224 */ /* 0x001fe400078e000e */
[----:B------:R-:W-:-:S05]  /*9ed0*/  @P1 IMAD.MOV.U32 R7, RZ, RZ, R15 ;  /* 0x000000ffff071224 */ /* 0x000fca00078e000f */
[----:B------:R0:W-:Y:S01]  /*9ee0*/  @P1 STG.E.U16 desc[UR36][R6.64+0x62], R51 ;  /* 0x0000623306001986 */ /* 0x0001e2000c101524 */
[----:B------:R-:W-:-:S04]  /*9ef0*/  ISETP.GT.AND P1, PT, R0, 0x38, P3 ;  /* 0x000000380000780c */ /* 0x000fc80001f24270 */
[----:B------:R-:W-:Y:S01]  /*9f00*/  @P2 STG.E.U16 desc[UR36][R4.64+0x70], R52 ;  /* 0x0000703404002986 */ /* 0x000fe2000c101524 */
[----:B------:R-:W-:-:S03]  /*9f10*/  ISETP.GT.AND P2, PT, R0, 0x39, P3 ;  /* 0x000000390000780c */ /* 0x000fc60001f44270 */
[----:B------:R-:W-:Y:S01]  /*9f20*/  @P4 STG.E.U16 desc[UR36][R4.64+0x72], R53 ;  /* 0x0000723504004986 */ /* 0x000fe2000c101524 */
[----:B------:R-:W-:-:S04]  /*9f30*/  ISETP.GT.AND P4, PT, R0, 0x40, P0 ;  /* 0x000000400000780c */ /* 0x000fc80000784270 */
[----:B0-----:R-:W-:Y:S01]  /*9f40*/  @P1 IMAD.MOV.U32 R6, RZ, RZ, R14 ;  /* 0x000000ffff061224 */ /* 0x001fe200078e000e */
[----:B------:R-:W-:-:S05]  /*9f50*/  @P1 MOV R7, R15 ;  /* 0x0000000f00071202 */ /* 0x000fca0000000f00 */
[----:B------:R0:W-:Y:S01]  /*9f60*/  @P1 STG.E.U16 desc[UR36][R6.64+0x70], R54 ;  /* 0x0000703606001986 */ /* 0x0001e2000c101524 */
[----:B------:R-:W-:Y:S01]  /*9f70*/  ISETP.GT.AND P1, PT, R0, 0x41, P0 ;  /* 0x000000410000780c */ /* 0x000fe20000724270 */
[----:B0-----:R-:W-:Y:S02]  /*9f80*/  @P2 IMAD.MOV.U32 R6, RZ, RZ, R14 ;  /* 0x000000ffff062224 */ /* 0x001fe400078e000e */
        /* <DEDUP_REMOVED lines=31> */
[----:B0-----:R-:W-:Y:S01]  /*a180*/  @P1 MOV R6, R14 ;  /* 0x0000000e00061202 */ /* 0x001fe20000000f00 */
[----:B------:R-:W-:-:S05]  /*a190*/  @P1 IMAD.MOV.U32 R7, RZ, RZ, R15 ;  /* 0x000000ffff071224 */ /* 0x000fca00078e000f */
        /* <DEDUP_REMOVED lines=26> */
[----:B0-----:R-:W-:Y:S01]  /*a340*/  @P4 IMAD.MOV.U32 R6, RZ, RZ, R14 ;  /* 0x000000ffff064224 */ /* 0x001fe200078e000e */
[----:B------:R-:W-:-:S05]  /*a350*/  @P4 MOV R7, R15 ;  /* 0x0000000f00074202 */ /* 0x000fca0000000f00 */
        /* <DEDUP_REMOVED lines=15> */
[----:B------:R-:W-:Y:S01]  /*a450*/  ISETP.GT.AND P1, PT, R0, 0x71, P3 ;  /* 0x000000710000780c */ /* 0x000fe20001f24270 */
[----:B0-----:R-:W-:Y:S02]  /*a460*/  @P4 IMAD.MOV.U32 R6, RZ, RZ, R14 ;  /* 0x000000ffff064224 */ /* 0x001fe400078e000e */
[----:B------:R-:W-:-:S05]  /*a470*/  @P4 IMAD.MOV.U32 R7, RZ, RZ, R15 ;  /* 0x000000ffff074224 */ /* 0x000fca00078e000f */
[----:B------:R-:W-:Y:S01]  /*a480*/  @P2 STG.E.U16 desc[UR36][R4.64+0xe2], R81 ;  /* 0x0000e25104002986 */ /* 0x000fe2000c101524 */
[C---:B------:R-:W-:Y:S02]  /*a490*/  ISETP.GT.AND P2, PT, R0.reuse, 0x78, P0 ;  /* 0x000000780000780c */ /* 0x040fe40000744270 */
[C---:B------:R-:W-:Y:S01]  /*a4a0*/  ISETP.GT.AND P0, PT, R0.reuse, 0x79, P0 ;  /* 0x000000790000780c */ /* 0x040fe20000704270 */
[----:B------:R0:W-:Y:S01]  /*a4b0*/  @P4 STG.E.U16 desc[UR36][R6.64+0xe0], R82 ;  /* 0x0000e05206004986 */ /* 0x0001e2000c101524 */
[C---:B------:R-:W-:Y:S02]  /*a4c0*/  ISETP.GT.AND P4, PT, R0.reuse, 0x78, P3 ;  /* 0x000000780000780c */ /* 0x040fe40001f84270 */
[----:B------:R-:W-:Y:S01]  /*a4d0*/  ISETP.GT.AND P3, PT, R0, 0x79, P3 ;  /* 0x000000790000780c */ /* 0x000fe20001f64270 */
[----:B0-----:R-:W-:Y:S02]  /*a4e0*/  @P1 IMAD.MOV.U32 R6, RZ, RZ, R14 ;  /* 0x000000ffff061224 */ /* 0x001fe400078e000e */
[----:B------:R-:W-:-:S05]  /*a4f0*/  @P1 IMAD.MOV.U32 R7, RZ, RZ, R15 ;  /* 0x000000ffff071224 */ /* 0x000fca00078e000f */
[----:B------:R-:W-:Y:S04]  /*a500*/  @P1 STG.E.U16 desc[UR36][R6.64+0xe2], R83 ;  /* 0x0000e25306001986 */ /* 0x000fe8000c101524 */
[----:B------:R-:W-:Y:S04]  /*a510*/  @P2 STG.E.U16 desc[UR36][R4.64+0xf0], R84 ;  /* 0x0000f05404002986 */ /* 0x000fe8000c101524 */
[----:B------:R0:W-:Y:S02]  /*a520*/  @P0 STG.E.U16 desc[UR36][R4.64+0xf2], R85 ;  /* 0x0000f25504000986 */ /* 0x0001e4000c101524 */
[----:B0-----:R-:W-:-:S02]  /*a530*/  @P4 IMAD.MOV.U32 R4, RZ, RZ, R14 ;  /* 0x000000ffff044224 */ /* 0x001fc400078e000e */
[----:B------:R-:W-:-:S05]  /*a540*/  @P4 IMAD.MOV.U32 R5, RZ, RZ, R15 ;  /* 0x000000ffff054224 */ /* 0x000fca00078e000f */
[----:B------:R0:W-:Y:S04]  /*a550*/  @P4 STG.E.U16 desc[UR36][R4.64+0xf0], R86 ;  /* 0x0000f05604004986 */ /* 0x0001e8000c101524 */
[----:B------:R0:W-:Y:S02]  /*a560*/  @P3 STG.E.U16 desc[UR36][R14.64+0xf2], R87 ;  /* 0x0000f2570e003986 */ /* 0x0001e4000c101524 */
.L_x_286:
[----:B------:R-:W-:Y:S05]  /*a570*/  BSYNC B0 ;  /* 0x0000000000007941 */ /* 0x000fea0003800000 */
.L_x_34:
[----:B------:R-:W-:Y:S01]  /*a580*/  ULDC UR4, c[0x0][0xc] ;  /* 0x0000030000047ab9 */ /* 0x000fe20000000800 */
[----:B------:R-:W-:Y:S01]  /*a590*/  ULDC UR5, c[0x0][0x10] ;  /* 0x0000040000057ab9 */ /* 0x000fe20000000800 */
[----:B0-----:R-:W0:Y:S01]  /*a5a0*/  LDC R5, c[0x0][0x14] ;  /* 0x00000500ff057b82 */ /* 0x001e220000000800 */
[----:B------:R-:W-:Y:S01]  /*a5b0*/  UIMAD.WIDE.U32 UR4, UR4, UR5, URZ ;  /* 0x00000005040472a5 */ /* 0x000fe2000f8e003f */
[----:B------:R-:W-:Y:S01]  /*a5c0*/  PRMT R0, RZ, 0x7610, R0 ;  /* 0x00007610ff007816 */ /* 0x000fe20000000000 */
[----:B------:R-:W-:Y:S02]  /*a5d0*/  IMAD.MOV.U32 R153, RZ, RZ, -0x1 ;  /* 0xffffffffff997424 */ /* 0x000fe400078e00ff */
[----:B------:R-:W-:Y:S02]  /*a5e0*/  IMAD.MOV.U32 R23, RZ, RZ, -0x1 ;  /* 0xffffffffff177424 */ /* 0x000fe400078e00ff */
[----:B0-----:R-:W-:-:S04]  /*a5f0*/  IMAD.WIDE.U32 R16, R5, UR4, R16 ;  /* 0x0000000405107c25 */ /* 0x001fc8000f8e0010 */
[----:B------:R-:W-:Y:S01]  /*a600*/  IMAD R5, R5, UR5, RZ ;  /* 0x0000000505057c24 */ /* 0x000fe2000f8e02ff */
[----:B------:R-:W-:Y:S02]  /*a610*/  ULDC.64 UR4, c[0x0][0x650] ;  /* 0x0001940000047ab9 */ /* 0x000fe40000000a00 */
[----:B------:R-:W-:Y:S02]  /*a620*/  ISETP.GE.U32.AND P0, PT, R16, UR4, PT ;  /* 0x0000000410007c0c */ /* 0x000fe4000bf06070 */
[----:B------:R-:W-:-:S04]  /*a630*/  IADD3 R17, R17, R5, RZ ;  /* 0x0000000511117210 */ /* 0x000fc80007ffe0ff */
[----:B------:R-:W-:-:S13]  /*a640*/  ISETP.GE.U32.AND.EX P0, PT, R17, UR5, PT, P0 ;  /* 0x0000000511007c0c */ /* 0x000fda000bf06100 */
[----:B------:R-:W-:Y:S05]  /*a650*/  @P0 BRA `(.L_x_287) ;  /* 0x0000000400640947 */ /* 0x000fea0003800000 */
[----:B------:R-:W0:Y:S01]  /*a660*/  S2R R12, SR_CTAID.X ;  /* 0x00000000000c7919 */ /* 0x000e220000002500 */
[----:B------:R-:W3:Y:S01]  /*a670*/  LDC.64 R10, c[0x0][0x628] ;  /* 0x00018a00ff0a7b82 */ /* 0x000ee20000000a00 */
[----:B------:R-:W-:Y:S01]  /*a680*/  ULDC UR4, c[0x0][0x150] ;  /* 0x0000540000047ab9 */ /* 0x000fe20000000800 */
[----:B-12---:R-:W-:Y:S01]  /*a690*/  IMAD.MOV.U32 R8, RZ, RZ, R16 ;  /* 0x000000ffff087224 */ /* 0x006fe200078e0010 */
[----:B------:R-:W1:Y:S01]  /*a6a0*/  S2R R24, SR_CTAID.Y ;  /* 0x0000000000187919 */ /* 0x000e620000002600 */
[----:B------:R-:W-:-:S04]  /*a6b0*/  IMAD.MOV.U32 R9, RZ, RZ, R17 ;  /* 0x000000ffff097224 */ /* 0x000fc800078e0011 */
[----:B------:R-:W2:Y:S08]  /*a6c0*/  LDC R21, c[0x0][0x144] ;  /* 0x00005100ff157b82 */ /* 0x000eb00000000800 */
[----:B------:R-:W1:Y:S08]  /*a6d0*/  LDC R0, c[0x0][0x630] ;  /* 0x00018c00ff007b82 */ /* 0x000e700000000800 */
[----:B------:R-:W1:Y:S01]  /*a6e0*/  LDC.64 R14, c[0x0][0x620] ;  /* 0x00018800ff0e7b82 */ /* 0x000e620000000a00 */
[----:B---3--:R-:W-:-:S04]  /*a6f0*/  ISETP.NE.U32.AND P0, PT, R10, RZ, PT ;  /* 0x000000ff0a00720c */ /* 0x008fc80003f05070 */
[----:B------:R-:W-:Y:S02]  /*a700*/  ISETP.NE.AND.EX P0, PT, R11, RZ, PT, P0 ;  /* 0x000000ff0b00720c */ /* 0x000fe40003f05300 */
[----:B0-----:R-:W-:-:S05]  /*a710*/  I2FP.F32.U32 R3, R12 ;  /* 0x0000000c00037245 */ /* 0x001fca0000201000 */
[----:B------:R-:W-:-:S04]  /*a720*/  FMUL R3, R3, UR4 ;  /* 0x0000000403037c20 */ /* 0x000fc80008400000 */
[----:B------:R0:W3:Y:S02]  /*a730*/  F2I.U32.TRUNC.NTZ R20, R3 ;  /* 0x0000000300147305 */ /* 0x0000e4000020f000 */
[----:B--2---:R-:W-:Y:S05]  /*a740*/  @!P0 BRA `(.L_x_288) ;  /* 0x0000000000288947 */ /* 0x004fea0003800000 */
[----:B0-----:R-:W0:Y:S02]  /*a750*/  LDC R3, c[0x0][0x634] ;  /* 0x00018d00ff037b82 */ /* 0x001e240000000800 */
[----:B0-----:R-:W-:-:S05]  /*a760*/  IADD3 R3, P0, R16, R3, RZ ;  /* 0x0000000310037210 */ /* 0x001fca0007f1e0ff */
        /* <DEDUP_REMOVED lines=8> */
.L_x_288:
[----:B------:R-:W2:Y:S01]  /*a7f0*/  LDC.64 R30, c[0x0][0x640] ;  /* 0x00019000ff1e7b82 */ /* 0x000ea20000000a00 */
[-CC-:B-1----:R-:W-:Y:S01]  /*a800*/  SHF.R.U64 R23, R8, R0.reuse, R9.reuse ;  /* 0x0000000008177219 */ /* 0x182fe20000001209 */
[----:B---3--:R-:W-:Y:S01]  /*a810*/  IMAD.MOV R20, RZ, RZ, -R20 ;  /* 0x000000ffff147224 */ /* 0x008fe200078e0a14 */
[----:B------:R-:W-:Y:S01]  /*a820*/  SHF.R.U32.HI R0, RZ, R0, R9 ;  /* 0x00000000ff007219 */ /* 0x000fe20000011609 */
[----:B------:R-:W-:Y:S01]  /*a830*/  ULDC UR4, c[0x0][0x154] ;  /* 0x0000550000047ab9 */ /* 0x000fe20000000800 */
[----:B0-----:R-:W-:Y:S01]  /*a840*/  IADD3 R3, P0, RZ, -R23, RZ ;  /* 0x80000017ff037210 */ /* 0x001fe20007f1e0ff */
[----:B------:R-:W-:Y:S02]  /*a850*/  IMAD R26, R21, R20, R12 ;  /* 0x00000014151a7224 */ /* 0x000fe400078e020c */
[----:B------:R-:W0:Y:S01]  /*a860*/  LDC R6, c[0x0][0x618] ;  /* 0x00018600ff067b82 */ /* 0x000e220000000800 */
[----:B------:R-:W-:Y:S02]  /*a870*/  IMAD.MOV.U32 R7, RZ, RZ, 0x1 ;  /* 0x00000001ff077424 */ /* 0x000fe400078e00ff */
[----:B------:R-:W-:-:S04]  /*a880*/  IMAD.X R5, RZ, RZ, ~R0, P0 ;  /* 0x000000ffff057224 */ /* 0x000fc800000e0e00 */
[-C--:B------:R-:W-:Y:S01]  /*a890*/  IMAD R0, R5, R14.reuse, RZ ;  /* 0x0000000e05007224 */ /* 0x080fe200078e02ff */
[----:B------:R-:W1:Y:S01]  /*a8a0*/  LDC R8, c[0x0][0x608] ;  /* 0x00018200ff087b82 */ /* 0x000e620000000800 */
[----:B------:R-:W-:-:S04]  /*a8b0*/  IMAD.WIDE.U32 R4, R3, R14, R16 ;  /* 0x0000000e03047225 */ /* 0x000fc800078e0010 */
[----:B------:R-:W-:Y:S01]  /*a8c0*/  IMAD R3, R3, R15, R0 ;  /* 0x0000000f03037224 */ /* 0x000fe200078e0200 */
[----:B------:R-:W-:Y:S02]  /*a8d0*/  I2FP.F32.U32 R0, R24 ;  /* 0x0000001800007245 */ /* 0x000fe40000201000 */
[----:B------:R-:W3:Y:S01]  /*a8e0*/  LDC R28, c[0x0][0x658] ;  /* 0x00019600ff1c7b82 */ /* 0x000ee20000000800 */
[----:B------:R-:W-:Y:S01]  /*a8f0*/  IMAD.IADD R3, R5, 0x1, R3 ;  /* 0x0000000105037824 */ /* 0x000fe200078e0203 */
[----:B--2---:R-:W-:Y:S01]  /*a900*/  ISETP.NE.U32.AND P0, PT, R30, RZ, PT ;  /* 0x000000ff1e00720c */ /* 0x004fe20003f05070 */
[----:B------:R-:W-:Y:S01]  /*a910*/  FMUL R0, R0, UR4 ;  /* 0x0000000400007c20 */ /* 0x000fe20008400000 */
[----:B------:R-:W-:Y:S02]  /*a920*/  MOV R5, 0xffffffff ;  /* 0xffffffff00057802 */ /* 0x000fe40000000f00 */
[----:B------:R-:W-:Y:S01]  /*a930*/  ISETP.NE.AND.EX P0, PT, R31, RZ, PT, P0 ;  /* 0x000000ff1f00720c */ /* 0x000fe20003f05300 */
[----:B------:R2:W2:Y:S01]  /*a940*/  F2I.U32.TRUNC.NTZ R14, R0 ;  /* 0x00000000000e7305 */ /* 0x0004a2000020f000 */
[----:B------:R-:W2:Y:S01]  /*a950*/  LDC R15, c[0x0][0x148] ;  /* 0x00005200ff0f7b82 */ /* 0x000ea20000000800 */
[----:B0-----:R-:W-:-:S02]  /*a960*/  SHF.R.U64 R12, R4, R6, R3 ;  /* 0x00000006040c7219 */ /* 0x001fc40000001203 */
[----:B------:R-:W-:-:S05]  /*a970*/  SHF.R.U32.HI R3, RZ, R6, R3 ;  /* 0x00000006ff037219 */ /* 0x000fca0000011603 */
[----:B------:R-:W0:Y:S01]  /*a980*/  LDC R20, c[0x0][0x600] ;  /* 0x00018000ff147b82 */ /* 0x000e220000000800 */
[-CC-:B-1----:R-:W-:Y:S02]  /*a990*/  SHF.R.U64 R10, R12, R8.reuse, R3.reuse ;  /* 0x000000080c0a7219 */ /* 0x182fe40000001203 */
[----:B------:R-:W-:-:S05]  /*a9a0*/  SHF.R.U32.HI R3, RZ, R8, R3 ;  /* 0x00000008ff037219 */ /* 0x000fca0000011603 */
[----:B------:R-:W1:Y:S01]  /*a9b0*/  LDC R25, c[0x0][0x648] ;  /* 0x00019200ff197b82 */ /* 0x000e620000000800 */
[-C--:B---3--:R-:W-:Y:S02]  /*a9c0*/  SHF.L.U32 R4, R5, R28.reuse, RZ ;  /* 0x0000001c05047219 */ /* 0x088fe400000006ff */
[-CC-:B------:R-:W-:Y:S02]  /*a9d0*/  SHF.R.U64 R13, R10, R28.reuse, R3.reuse ;  /* 0x0000001c0a0d7219 */ /* 0x180fe40000001203 */
[----:B------:R-:W-:Y:S02]  /*a9e0*/  SHF.R.U32.HI R5, RZ, R28, R3 ;  /* 0x0000001cff057219 */ /* 0x000fe40000011603 */
[----:B------:R-:W-:Y:S01]  /*a9f0*/  LOP3.LUT R21, RZ, R4, RZ, 0x33, !PT ;  /* 0x00000004ff157212 */ /* 0x000fe200078e33ff */
[----:B------:R-:W3:Y:S01]  /*aa00*/  LDC R27, c[0x0][0x638] ;  /* 0x00018e00ff1b7b82 */ /* 0x000ee20000000800 */
[----:B------:R-:W-:Y:S01]  /*aa10*/  SHF.L.U32 R28, R7, R28, RZ ;  /* 0x0000001c071c7219 */ /* 0x000fe200000006ff */
[----:B------:R-:W-:-:S06]  /*aa20*/  IMAD.MOV.U32 R4, RZ, RZ, R13 ;  /* 0x000000ffff047224 */ /* 0x000fcc00078e000d */
[----:B------:R-:W0:Y:S01]  /*aa30*/  LDC R29, c[0x0][0x610] ;  /* 0x00018400ff1d7b82 */ /* 0x000e220000000800 */
[----:B------:R-:W-:Y:S05]  /*aa40*/  @!P0 BRA `(.L_x_289) ;  /* 0x0000000000288947 */ /* 0x000fea0003800000 */
[----:B--2---:R-:W2:Y:S02]  /*aa50*/  LDC R0, c[0x0][0x64c] ;  /* 0x00019300ff007b82 */ /* 0x004ea40000000800 */
[----:B--2---:R-:W-:-:S05]  /*aa60*/  IADD3 R3, P0, R13, R0, RZ ;  /* 0x000000000d037210 */ /* 0x004fca0007f1e0ff */
        /* <DEDUP_REMOVED lines=8> */
.L_x_289:
[----:B------:R-:W-:Y:S01]  /*aaf0*/  ISETP.NE.AND P0, PT, R2, 0x1, PT ;  /* 0x000000010200780c */ /* 0x000fe20003f05270 */
[----:B--2---:R-:W-:Y:S01]  /*ab00*/  IMAD.MOV R14, RZ, RZ, -R14 ;  /* 0x000000ffff0e7224 */ /* 0x004fe200078e0a0e */
[----:B-1----:R-:W-:Y:S01]  /*ab10*/  SHF.R.U64 R0, R4, R25, R5 ;  /* 0x0000001904007219 */ /* 0x002fe20000001205 */
[----:B0-----:R-:W-:Y:S01]  /*ab20*/  VIADD R5, R20, 0xffffffff ;  /* 0xffffffff14057836 */ /* 0x001fe20000000000 */
[----:B------:R-:W-:Y:S01]  /*ab30*/  LOP3.LUT R3, R10, R21, RZ, 0xc0, !PT ;  /* 0x000000150a037212 */ /* 0x000fe200078ec0ff */
[----:B------:R-:W-:Y:S02]  /*ab40*/  IMAD.MOV.U32 R6, RZ, RZ, 0x1 ;  /* 0x00000001ff067424 */ /* 0x000fe400078e00ff */
[----:B------:R-:W-:Y:S01]  /*ab50*/  IMAD.MOV R4, RZ, RZ, -R0 ;  /* 0x000000ffff047224 */ /* 0x000fe200078e0a00 */
[----:B------:R-:W-:Y:S01]  /*ab60*/  LOP3.LUT R5, R12, R5, RZ, 0xc0, !PT ;  /* 0x000000050c057212 */ /* 0x000fe200078ec0ff */
[----:B------:R-:W-:Y:S02]  /*ab70*/  IMAD R3, R28, R0, R3 ;  /* 0x000000001c037224 */ /* 0x000fe400078e0203 */
[----:B---3--:R-:W-:-:S02]  /*ab80*/  IMAD R0, R4, R27, R13 ;  /* 0x0000001b04007224 */ /* 0x008fc400078e020d */
[----:B------:R-:W-:Y:S02]  /*ab90*/  @P0 IMAD R26, R15, R14, R24 ;  /* 0x0000000e0f1a0224 */ /* 0x000fe400078e0218 */
[----:B------:R-:W-:Y:S01]  /*aba0*/  IMAD R4, R0, R20, R5 ;  /* 0x0000001400047224 */ /* 0x000fe200078e0205 */
[----:B------:R-:W-:Y:S01]  /*abb0*/  PRMT R0, R6, 0x7610, R0 ;  /* 0x0000761006007816 */ /* 0x000fe20000000000 */
[----:B------:R-:W-:-:S05]  /*abc0*/  IMAD R3, R3, R29, R26 ;  /* 0x0000001d03037224 */ /* 0x000fca00078e021a */
[----:B------:R-:W-:Y:S02]  /*abd0*/  SEL R153, R4, R3, !P0 ;  /* 0x0000000304997207 */ /* 0x000fe40004000000 */
[----:B------:R-:W-:-:S07]  /*abe0*/  SEL R3, R3, R4, !P0 ;  /* 0x0000000403037207 */ /* 0x000fce0004000000 */
.L_x_287:
[----:B------:R-:W-:Y:S01]  /*abf0*/  LOP3.LUT P0, RZ, R0, 0xff, RZ, 0xc0, !PT ;  /* 0x000000ff00ff7812 */ /* 0x000fe2000780c0ff */
[----:B------:R-:W-:-:S12]  /*ac00*/  IMAD.MOV.U32 R152, RZ, RZ, R3 ;  /* 0x000000ffff987224 */ /* 0x000fd800078e0003 */
[----:B------:R-:W-:Y:S05]  /*ac10*/  @P0 BRA `(.L_x_290) ;  /* 0xffffff6400640947 */ /* 0x000fea000383ffff */
[----:B------:R-:W-:Y:S05]  /*ac20*/  EXIT ;  /* 0x000000000000794d */ /* 0x000fea0003800000 */
.L_x_7:
[----:B0-----:R-:W-:Y:S01]  /*ac30*/  ULDC.64 UR4, c[0x0][0x650] ;  /* 0x0001940000047ab9 */ /* 0x001fe20000000a00 */
[----:B------:R-:W-:Y:S01]  /*ac40*/  PRMT R8, RZ, 0x7610, R8 ;  /* 0x00007610ff087816 */ /* 0x000fe20000000008 */
[----:B------:R-:W-:Y:S01]  /*ac50*/  IMAD.MOV.U32 R13, RZ, RZ, -0x1 ;  /* 0xffffffffff0d7424 */ /* 0x000fe200078e00ff */
[----:B------:R-:W-:Y:S01]  /*ac60*/  ISETP.GE.U32.AND P0, PT, R16, UR4, PT ;  /* 0x0000000410007c0c */ /* 0x000fe2000bf06070 */
[----:B------:R-:W-:Y:S01]  /*ac70*/  IMAD.MOV.U32 R6, RZ, RZ, -0x1 ;  /* 0xffffffffff067424 */ /* 0x000fe200078e00ff */
[----:B------:R-:W-:Y:S02]  /*ac80*/  MOV R20, 0xffffffff ;  /* 0xffffffff00147802 */ /* 0x000fe40000000f00 */
        /* <DEDUP_REMOVED lines=20> */
.L_x_292:
[----:B------:R-:W0:Y:S01]  /*add0*/  LDC.64 R28, c[0x0][0x640] ;  /* 0x00019000ff1c7b82 */ /* 0x000e220000000a00 */
[-CC-:B------:R-:W-:Y:S02]  /*ade0*/  SHF.R.U64 R22, R12, R6.reuse, R13.reuse ;  /* 0x000000060c167219 */ /* 0x180fe4000000120d */
[----:B------:R-:W-:Y:S02]  /*adf0*/  SHF.R.U32.HI R6, RZ, R6, R13 ;  /* 0x00000006ff067219 */ /* 0x000fe4000001160d */
[----:B------:R-:W-:Y:S02]  /*ae00*/  IADD3 R11, P0, RZ, -R22, RZ ;  /* 0x80000016ff0b7210 */ /* 0x000fe40007f1e0ff */
[----:B------:R-:W-:Y:S01]  /*ae10*/  MOV R30, 0x1 ;  /* 0x00000001001e7802 */ /* 0x000fe20000000f00 */
[----:B------:R-:W1:Y:S02]  /*ae20*/  LDC R10, c[0x0][0x618] ;  /* 0x00018600ff0a7b82 */ /* 0x000e640000000800 */
[----:B------:R-:W-:-:S04]  /*ae30*/  IMAD.X R9, RZ, RZ, ~R6, P0 ;  /* 0x000000ffff097224 */ /* 0x000fc800000e0e06 */
[-C--:B------:R-:W-:Y:S02]  /*ae40*/  IMAD R6, R9, R24.reuse, RZ ;  /* 0x0000001809067224 */ /* 0x080fe400078e02ff */
[----:B------:R-:W2:Y:S01]  /*ae50*/  LDC R12, c[0x0][0x608] ;  /* 0x00018200ff0c7b82 */ /* 0x000ea20000000800 */
[----:B------:R-:W-:-:S04]  /*ae60*/  IMAD.WIDE.U32 R8, R11, R24, R16 ;  /* 0x000000180b087225 */ /* 0x000fc800078e0010 */
[----:B------:R-:W-:-:S03]  /*ae70*/  IMAD R11, R11, R25, R6 ;  /* 0x000000190b0b7224 */ /* 0x000fc600078e0206 */
[----:B------:R-:W3:Y:S01]  /*ae80*/  LDC R27, c[0x0][0x658] ;  /* 0x00019600ff1b7b82 */ /* 0x000ee20000000800 */
[----:B------:R-:W-:Y:S01]  /*ae90*/  IMAD.IADD R9, R9, 0x1, R11 ;  /* 0x0000000109097824 */ /* 0x000fe200078e020b */
[----:B0-----:R-:W-:-:S04]  /*aea0*/  ISETP.NE.U32.AND P0, PT, R28, RZ, PT ;  /* 0x000000ff1c00720c */ /* 0x001fc80003f05070 */
[----:B------:R-:W-:Y:S02]  /*aeb0*/  ISETP.NE.AND.EX P0, PT, R29, RZ, PT, P0 ;  /* 0x000000ff1d00720c */ /* 0x000fe40003f05300 */
[----:B------:R-:W0:Y:S01]  /*aec0*/  LDC R20, c[0x0][0x600] ;  /* 0x00018000ff147b82 */ /* 0x000e220000000800 */
[-CC-:B-1----:R-:W-:Y:S01]  /*aed0*/  SHF.R.U64 R14, R8, R10.reuse, R9.reuse ;  /* 0x0000000a080e7219 */ /* 0x182fe20000001209 */
[----:B------:R-:W-:Y:S01]  /*aee0*/  IMAD.MOV.U32 R8, RZ, RZ, -0x1 ;  /* 0xffffffffff087424 */ /* 0x000fe200078e00ff */
[----:B------:R-:W-:-:S05]  /*aef0*/  SHF.R.U32.HI R9, RZ, R10, R9 ;  /* 0x0000000aff097219 */ /* 0x000fca0000011609 */
[----:B------:R-:W1:Y:S01]  /*af00*/  LDC R24, c[0x0][0x648] ;  /* 0x00019200ff187b82 */ /* 0x000e620000000800 */
[-CC-:B--2---:R-:W-:Y:S02]  /*af10*/  SHF.R.U64 R23, R14, R12.reuse, R9.reuse ;  /* 0x0000000c0e177219 */ /* 0x184fe40000001209 */
[----:B------:R-:W-:-:S05]  /*af20*/  SHF.R.U32.HI R6, RZ, R12, R9 ;  /* 0x0000000cff067219 */ /* 0x000fca0000011609 */
[----:B------:R-:W2:Y:S01]  /*af30*/  LDC R26, c[0x0][0x638] ;  /* 0x00018e00ff1a7b82 */ /* 0x000ea20000000800 */
[-C--:B---3--:R-:W-:Y:S02]  /*af40*/  SHF.L.U32 R8, R8, R27.reuse, RZ ;  /* 0x0000001b08087219 */ /* 0x088fe400000006ff */
[-CC-:B------:R-:W-:Y:S02]  /*af50*/  SHF.R.U64 R25, R23, R27.reuse, R6.reuse ;  /* 0x0000001b17197219 */ /* 0x180fe40000001206 */
[----:B------:R-:W-:Y:S02]  /*af60*/  LOP3.LUT R32, RZ, R8, RZ, 0x33, !PT ;  /* 0x00000008ff207212 */ /* 0x000fe400078e33ff */
[----:B------:R-:W-:Y:S01]  /*af70*/  SHF.R.U32.HI R9, RZ, R27, R6 ;  /* 0x0000001bff097219 */ /* 0x000fe20000011606 */
[----:B------:R-:W3:Y:S01]  /*af80*/  LDC R31, c[0x0][0x610] ;  /* 0x00018400ff1f7b82 */ /* 0x000ee20000000800 */
[----:B------:R-:W-:Y:S01]  /*af90*/  IMAD.MOV.U32 R8, RZ, RZ, R25 ;  /* 0x000000ffff087224 */ /* 0x000fe200078e0019 */
[----:B------:R-:W-:Y:S06]  /*afa0*/  @!P0 BRA `(.L_x_293) ;  /* 0x0000000000288947 */ /* 0x000fec0003800000 */
        /* <DEDUP_REMOVED lines=10> */
.L_x_293:
[----:B------:R-:W-:Y:S02]  /*b050*/  ISETP.NE.AND P0, PT, R2, 0x1, PT ;  /* 0x000000010200780c */ /* 0x000fe40003f05270 */
[----:B-1----:R-:W-:Y:S01]  /*b060*/  SHF.R.U64 R6, R8, R24, R9 ;  /* 0x0000001808067219 */ /* 0x002fe20000001209 */
[----:B0-----:R-:W-:Y:S01]  /*b070*/  VIADD R9, R20, 0xffffffff ;  /* 0xffffffff14097836 */ /* 0x001fe20000000000 */
[----:B------:R-:W-:Y:S02]  /*b080*/  SHF.L.U32 R30, R30, R27, RZ ;  /* 0x0000001b1e1e7219 */ /* 0x000fe400000006ff */
[----:B------:R-:W-:Y:S01]  /*b090*/  LOP3.LUT R5, R23, R32, RZ, 0xc0, !PT ;  /* 0x0000002017057212 */ /* 0x000fe200078ec0ff */
[----:B------:R-:W-:-:S04]  /*b0a0*/  IMAD.MOV R8, RZ, RZ, -R6 ;  /* 0x000000ffff087224 */ /* 0x000fc800078e0a06 */
[----:B------:R-:W-:Y:S01]  /*b0b0*/  IMAD R6, R30, R6, R5 ;  /* 0x000000061e067224 */ /* 0x000fe200078e0205 */
[----:B------:R-:W-:Y:S01]  /*b0c0*/  LOP3.LUT R5, R14, R9, RZ, 0xc0, !PT ;  /* 0x000000090e057212 */ /* 0x000fe200078ec0ff */
[----:B------:R-:W-:Y:S02]  /*b0d0*/  @P0 IMAD R3, R7, R21, R4 ;  /* 0x0000001507030224 */ /* 0x000fe400078e0204 */
[----:B--2---:R-:W-:Y:S02]  /*b0e0*/  IMAD R4, R8, R26, R25 ;  /* 0x0000001a08047224 */ /* 0x004fe400078e0219 */
[----:B---3--:R-:W-:Y:S02]  /*b0f0*/  IMAD R3, R6, R31, R3 ;  /* 0x0000001f06037224 */ /* 0x008fe400078e0203 */
[----:B------:R-:W-:Y:S02]  /*b100*/  IMAD R4, R4, R20, R5 ;  /* 0x0000001404047224 */ /* 0x000fe400078e0205 */
[----:B------:R-:W-:-:S02]  /*b110*/  IMAD.MOV.U32 R8, RZ, RZ, 0x1 ;  /* 0x00000001ff087424 */ /* 0x000fc400078e00ff */
[----:B------:R-:W-:Y:S01]  /*b120*/  IMAD.MOV.U32 R6, RZ, RZ, R22 ;  /* 0x000000ffff067224 */ /* 0x000fe200078e0016 */
[----:B------:R-:W-:Y:S02]  /*b130*/  SEL R13, R4, R3, !P0 ;  /* 0x00000003040d7207 */ /* 0x000fe40004000000 */
[----:B------:R-:W-:-:S07]  /*b140*/  SEL R20, R3, R4, !P0 ;  /* 0x0000000403147207 */ /* 0x000fce0004000000 */
.L_x_291:
[----:B------:R-:W-:-:S08]  /*b150*/  NOP ;  /* 0x0000000000007918 */ /* 0x000fd00000000000 */
[----:B------:R-:W0:-:S00]  /*b160*/  USETMAXREG.DEALLOC.CTAPOOL 0x28 ;  /* 0x00000028000079c8 */ /* 0x000e0000080e0500 */
[----:B0-----:R-:W-:-:S13]  /*b170*/  ISETP.NE.AND P0, PT, R0, RZ, PT ;  /* 0x000000ff0000720c */ /* 0x001fda0003f05270 */
[----:B------:R-:W-:Y:S05]  /*b180*/  @P0 EXIT ;  /* 0x000000000000094d */ /* 0x000fea0003800000 */
[----:B------:R-:W-:Y:S01]  /*b190*/  LOP3.LUT P0, RZ, R8, 0xff, RZ, 0xc0, !PT ;  /* 0x000000ff08ff7812 */ /* 0x000fe2000780c0ff */
[----:B------:R-:W-:Y:S02]  /*b1a0*/  IMAD.MOV.U32 R0, RZ, RZ, 0x1 ;  /* 0x00000001ff007424 */ /* 0x000fe400078e00ff */
[----:B------:R-:W-:-:S10]  /*b1b0*/  IMAD.MOV.U32 R3, RZ, RZ, RZ ;  /* 0x000000ffff037224 */ /* 0x000fd400078e00ff */
[----:B------:R-:W-:Y:S05]  /*b1c0*/  @!P0 BRA `(.L_x_294) ;  /* 0x0000000c00388947 */ /* 0x000fea0003800000 */
[----:B------:R-:W0:Y:S01]  /*b1d0*/  LDC R0, c[0x0][0x28c] ;  /* 0x0000a300ff007b82 */ /* 0x000e220000000800 */
[----:B------:R-:W-:Y:S01]  /*b1e0*/  ULDC UR5, c[0x0][0x658] ;  /* 0x0001960000057ab9 */ /* 0x000fe20000000800 */
[----:B------:R-:W-:Y:S01]  /*b1f0*/  UMOV UR7, 0xffffffff ;  /* 0xffffffff00077882 */ /* 0x000fe20000000000 */
[----:B------:R-:W-:Y:S01]  /*b200*/  ULDC UR6, c[0x0][0xc] ;  /* 0x0000030000067ab9 */ /* 0x000fe20000000800 */
[----:B------:R-:W-:Y:S01]  /*b210*/  USHF.L.U32 UR8, UR7, UR5, URZ ;  /* 0x0000000507087299 */ /* 0x000fe2000800063f */
[----:B------:R-:W-:Y:S01]  /*b220*/  BSSY B0, `(.L_x_294) ;  /* 0x00000c8000007945 */ /* 0x000fe20003800000 */
[----:B------:R-:W-:Y:S01]  /*b230*/  UMOV UR9, 0x1 ;  /* 0x0000000100097882 */ /* 0x000fe20000000000 */
[----:B------:R-:W-:Y:S01]  /*b240*/  ULDC UR7, c[0x0][0x10] ;  /* 0x0000040000077ab9 */ /* 0x000fe20000000800 */
[----:B------:R-:W1:Y:S01]  /*b250*/  S2UR UR10, SR_CgaCtaId ;  /* 0x00000000000a79c3 */ /* 0x000e620000008800 */
[----:B------:R-:W-:Y:S01]  /*b260*/  UIMAD.WIDE.U32 UR6, UR6, UR7, URZ ;  /* 0x00000007060672a5 */ /* 0x000fe2000f8e003f */
[----:B------:R-:W-:Y:S01]  /*b270*/  IMAD.MOV.U32 R9, RZ, RZ, 0x1 ;  /* 0x00000001ff097424 */ /* 0x000fe200078e00ff */
[----:B------:R-:W-:Y:S01]  /*b280*/  USHF.L.U32 UR18, UR9, UR5, URZ ;  /* 0x0000000509127299 */ /* 0x000fe2000800063f */
[----:B------:R-:W-:Y:S01]  /*b290*/  LOP3.LUT R8, R19, 0x2, RZ, 0xfc, !PT ;  /* 0x0000000213087812 */ /* 0x000fe200078efcff */
[----:B------:R-:W-:Y:S01]  /*b2a0*/  ULDC UR4, c[0x0][0x600] ;  /* 0x0001800000047ab9 */ /* 0x000fe20000000800 */
[----:B------:R-:W-:Y:S01]  /*b2b0*/  ULDC UR5, c[0x0][0x14] ;  /* 0x0000050000057ab9 */ /* 0x000fe20000000800 */
[----:B------:R-:W-:-:S02]  /*b2c0*/  UIADD3 UR4, UR4, -0x1, URZ ;  /* 0xffffffff04047890 */ /* 0x000fc4000fffe03f */
[----:B------:R-:W-:Y:S02]  /*b2d0*/  UIMAD.WIDE.U32 UR20, UR6, UR5, URZ ;  /* 0x00000005061472a5 */ /* 0x000fe4000f8e003f */
[----:B------:R-:W-:Y:S02]  /*b2e0*/  UIMAD UR13, UR7, UR5, URZ ;  /* 0x00000005070d72a4 */ /* 0x000fe4000f8e023f */
[----:B------:R-:W-:Y:S02]  /*b2f0*/  ULOP3.LUT UR17, URZ, UR8, URZ, 0x33, !UPT ;  /* 0x000000083f117292 */ /* 0x000fe4000f8e333f */
[----:B------:R-:W-:Y:S01]  /*b300*/  UIADD3 UR13, UR21, UR13, URZ ;  /* 0x0000000d150d7290 */ /* 0x000fe2000fffe03f */
[----:B0-----:R-:W-:Y:S01]  /*b310*/  IADD3 R0, R0, 0x1f, RZ ;  /* 0x0000001f00007810 */ /* 0x001fe20007ffe0ff */
[----:B------:R-:W-:-:S03]  /*b320*/  ULDC.64 UR22, c[0x0][0x198] ;  /* 0x0000660000167ab9 */ /* 0x000fc60000000a00 */
[----:B------:R-:W-:-:S04]  /*b330*/  SHF.R.S32.HI R3, RZ, 0x1f, R0 ;  /* 0x0000001fff037819 */ /* 0x000fc80000011400 */
[----:B------:R-:W-:Y:S01]  /*b340*/  LEA.HI R3, R3, R0, RZ, 0x5 ;  /* 0x0000000003037211 */ /* 0x000fe200078f28ff */
[----:B------:R-:W-:Y:S02]  /*b350*/  IMAD.MOV.U32 R0, RZ, RZ, 0x1 ;  /* 0x00000001ff007424 */ /* 0x000fe400078e00ff */
[----:B-1----:R-:W-:Y:S01]  /*b360*/  IMAD.U32 R11, RZ, RZ, UR10 ;  /* 0x0000000aff0b7e24 */ /* 0x002fe2000f8e00ff */
[----:B------:R-:W-:Y:S01]  /*b370*/  SHF.R.S32.HI R10, RZ, 0x5, R3 ;  /* 0x00000005ff0a7819 */ /* 0x000fe20000011403 */
[----:B------:R-:W-:-:S04]  /*b380*/  IMAD.MOV.U32 R3, RZ, RZ, RZ ;  /* 0x000000ffff037224 */ /* 0x000fc800078e00ff */
[----:B------:R-:W-:-:S07]  /*b390*/  VIADD R12, R10, 0x1 ;  /* 0x000000010a0c7836 */ /* 0x000fce0000000000 */
.L_x_305:
[----:B------:R-:W-:-:S03]  /*b3a0*/  UMOV UR5, 0xffffffff ;  /* 0xffffffff00057882 */ /* 0x000fc60000000000 */
[----:B------:R-:W-:Y:S05]  /*b3b0*/  BRA.DIV UR5, `(.L_x_295) ;  /* 0x0000000e05c87947 */ /* 0x000fea000b800000 */
[----:B------:R-:W-:-:S13]  /*b3c0*/  ELECT P6, URZ, PT ;  /* 0x00000000003f782f */ /* 0x000fda00038c0000 */
.L_x_317:
[----:B------:R-:W0:Y:S01]  /*b3d0*/  LDC R4, c[0x0][0x28c] ;  /* 0x0000a300ff047b82 */ /* 0x000e220000000800 */
[----:B------:R-:W-:Y:S01]  /*b3e0*/  BSSY B1, `(.L_x_296) ;  /* 0x0000039000017945 */ /* 0x000fe20003800000 */
[----:B0-----:R-:W-:-:S13]  /*b3f0*/  ISETP.LT.OR P6, PT, R4, 0x1, !P6 ;  /* 0x000000010400780c */ /* 0x001fda00077c1670 */
[----:B------:R-:W-:Y:S05]  /*b400*/  @P6 BRA `(.L_x_297) ;  /* 0x0000000000d86947 */ /* 0x000fea0003800000 */
[----:B------:R-:W-:Y:S01]  /*b410*/  IMAD R20, R20, 0x2, R11 ;  /* 0x0000000214147824 */ /* 0x000fe200078e020b */
[----:B------:R-:W-:Y:S01]  /*b420*/  MOV R7, R3 ;  /* 0x0000000300077202 */ /* 0x000fe20000000f00 */
[----:B------:R-:W-:Y:S02]  /*b430*/  IMAD.SHL.U32 R15, R13, 0x80, RZ ;  /* 0x000000800d0f7824 */ /* 0x000fe400078e00ff */
[----:B------:R-:W-:Y:S02]  /*b440*/  IMAD.MOV.U32 R21, RZ, RZ, RZ ;  /* 0x000000ffff157224 */ /* 0x000fe400078e00ff */
[----:B------:R-:W-:Y:S02]  /*b450*/  IMAD.MOV.U32 R4, RZ, RZ, R12 ;  /* 0x000000ffff047224 */ /* 0x000fe400078e000c */
[----:B------:R-:W-:Y:S02]  /*b460*/  IMAD.MOV.U32 R5, RZ, RZ, R0 ;  /* 0x000000ffff057224 */ /* 0x000fe400078e0000 */
[----:B------:R-:W-:-:S07]  /*b470*/  IMAD.SHL.U32 R20, R20, 0x80, RZ ;  /* 0x0000008014147824 */ /* 0x000fce00078e00ff */
.L_x_300:
[----:B------:R-:W0:Y:S01]  /*b480*/  S2UR UR5, SR_CgaCtaId ;  /* 0x00000000000579c3 */ /* 0x000e220000008800 */
[----:B------:R-:W-:Y:S02]  /*b490*/  MOV R14, 0x400 ;  /* 0x00000400000e7802 */ /* 0x000fe40000000f00 */
[----:B------:R-:W-:Y:S02]  /*b4a0*/  SHF.L.U32 R13, R5, 0x1f, RZ ;  /* 0x0000001f050d7819 */ /* 0x000fe400000006ff */
[----:B------:R-:W-:Y:S01]  /*b4b0*/  LOP3.LUT P1, RZ, R18, 0x7f, RZ, 0xc0, !PT ;  /* 0x0000007f12ff7812 */ /* 0x000fe2000782c0ff */
[----:B0-----:R-:W-:-:S05]  /*b4c0*/  IMAD.U32 R11, RZ, RZ, UR5 ;  /* 0x00000005ff0b7e24 */ /* 0x001fca000f8e00ff */
[----:B------:R-:W-:-:S07]  /*b4d0*/  LEA R24, R11, R14, 0x18 ;  /* 0x0000000e0b187211 */ /* 0x000fce00078ec0ff */
[----:B------:R-:W0:Y:S01]  /*b4e0*/  @!P1 LDC R14, c[0x0][0x500] ;  /* 0x00014000ff0e9b82 */ /* 0x000e220000000800 */
[----:B------:R-:W-:-:S04]  /*b4f0*/  IMAD R22, R7, 0x8, R24 ;  /* 0x0000000807167824 */ /* 0x000fc800078e0218 */
[----:B------:R-:W1:Y:S02]  /*b500*/  SYNCS.PHASECHK.TRANS64.TRYWAIT P0, [R22+URZ+0x28], R13 ;  /* 0x0000280d160075a7 */ /* 0x000e64000800017f */
[----:B-1----:R-:W-:Y:S05]  /*b510*/  @!P0 BRA `(.L_x_298) ;  /* 0x0000000c00908947 */ /* 0x002fea0003800000 */
.L_x_318:
[----:B-1----:R-:W-:Y:S01]  /*b520*/  PRMT R13, R8, 0x9910, RZ ;  /* 0x00009910080d7816 */ /* 0x002fe200000000ff */
[----:B0-----:R0:W-:Y:S03]  /*b530*/  @!P1 SYNCS.ARRIVE.TRANS64 RZ, [R22+URZ], R14 ;  /* 0x0000000e16ff99a7 */ /* 0x0011e6000800003f */
[----:B------:R-:W-:-:S13]  /*b540*/  ISETP.NE.AND P0, PT, R13, 0x2, PT ;  /* 0x000000020d00780c */ /* 0x000fda0003f05270 */
[----:B0-----:R-:W-:Y:S05]  /*b550*/  @P0 BRA `(.L_x_299) ;  /* 0x0000000000040947 */ /* 0x001fea0003800000 */
[----:B------:R-:W-:Y:S01]  /*b560*/  BPT.TRAP 0x1 ;  /* 0x000000040000795c */ /* 0x000fe20000300000 */
.L_x_299:
[----:B------:R-:W-:Y:S01]  /*b570*/  IMAD.SHL.U32 R14, R7, 0x2000, RZ ;  /* 0x00002000070e7824 */ /* 0x000fe200078e00ff */
[----:B------:R-:W-:Y:S01]  /*b580*/  R2UR UR9, R22 ;  /* 0x00000000160972ca */ /* 0x000fe200000e0000 */
[----:B------:R-:W-:Y:S01]  /*b590*/  VIADD R4, R4, 0xffffffff ;  /* 0xffffffff04047836 */ /* 0x000fe20000000000 */
[----:B------:R-:W-:Y:S01]  /*b5a0*/  R2UR UR11, R20 ;  /* 0x00000000140b72ca */ /* 0x000fe200000e0000 */
[--C-:B------:R-:W-:Y:S01]  /*b5b0*/  IMAD R13, R11, 0x1000, R14.reuse ;  /* 0x000010000b0d7824 */ /* 0x100fe200078e020e */
[----:B------:R-:W-:Y:S01]  /*b5c0*/  IADD3 R14, R24, 0x14100, R14 ;  /* 0x00014100180e7810 */ /* 0x000fe20007ffe00e */
[----:B------:R-:W-:Y:S01]  /*b5d0*/  UIADD3 UR6, UP0, UR22, 0xf0, URZ ;  /* 0x000000f016067890 */ /* 0x000fe2000ff1e03f */
[----:B------:R-:W-:Y:S01]  /*b5e0*/  R2UR UR10, R21 ;  /* 0x00000000150a72ca */ /* 0x000fe200000e0000 */
[----:B------:R-:W-:Y:S01]  /*b5f0*/  IMAD R13, R13, 0x2, R24 ;  /* 0x000000020d0d7824 */ /* 0x000fe200078e0218 */
[----:B------:R-:W-:Y:S01]  /*b600*/  R2UR UR12, R6 ;  /* 0x00000000060c72ca */ /* 0x000fe200000e0000 */
[----:B------:R-:W-:Y:S01]  /*b610*/  UIADD3 UR24, UP1, UR22, 0x1f0, URZ ;  /* 0x000001f016187890 */ /* 0x000fe2000ff3e03f */
[----:B------:R-:W-:Y:S01]  /*b620*/  R2UR UR16, R14 ;  /* 0x000000000e1072ca */ /* 0x000fe200000e0000 */
[----:B------:R-:W-:Y:S01]  /*b630*/  UIADD3.X UR7, URZ, UR23, URZ, UP0, !UPT ;  /* 0x000000173f077290 */ /* 0x000fe200087fe43f */
[----:B------:R-:W-:Y:S01]  /*b640*/  R2UR UR5, R13 ;  /* 0x000000000d0572ca */ /* 0x000fe200000e0000 */
[----:B------:R-:W-:Y:S01]  /*b650*/  VIADD R7, R7, 0x1 ;  /* 0x0000000107077836 */ /* 0x000fe20000000000 */
[----:B------:R-:W-:Y:S01]  /*b660*/  R2UR UR19, R15 ;  /* 0x000000000f1372ca */ /* 0x000fe200000e0000 */
[----:B------:R-:W-:Y:S01]  /*b670*/  UIADD3.X UR25, URZ, UR23, URZ, UP1, !UPT ;  /* 0x000000173f197290 */ /* 0x000fe20008ffe43f */
[----:B------:R-:W-:Y:S01]  /*b680*/  ISETP.GT.AND P1, PT, R4, 0x1, PT ;  /* 0x000000010400780c */ /* 0x000fe20003f24270 */
[----:B------:R-:W-:Y:S01]  /*b690*/  UMOV UR14, 0x0 ;  /* 0x00000000000e7882 */ /* 0x000fe20000000000 */
[----:B------:R-:W-:Y:S01]  /*b6a0*/  UMOV UR15, 0x10000000 ;  /* 0x10000000000f7882 */ /* 0x000fe20000000000 */
[----:B------:R-:W-:Y:S01]  /*b6b0*/  ISETP.NE.AND P0, PT, R7, 0x5, PT ;  /* 0x000000050700780c */ /* 0x000fe20003f05270 */
[----:B------:R-:W-:-:S03]  /*b6c0*/  VIADD R21, R21, 0x20 ;  /* 0x0000002015157836 */ /* 0x000fc60000000000 */
[----:B------:R-:W-:Y:S02]  /*b6d0*/  SEL R14, RZ, 0x1, P0 ;  /* 0x00000001ff0e7807 */ /* 0x000fe40000000000 */
[----:B------:R-:W-:Y:S01]  /*b6e0*/  UIADD3 UR8, UR5, 0x100, URZ ;  /* 0x0000010005087890 */ /* 0x000fe2000fffe03f */
[----:B------:R-:W-:Y:S02]  /*b6f0*/  SEL R7, R7, RZ, P0 ;  /* 0x000000ff07077207 */ /* 0x000fe40000000000 */
[----:B------:R-:W-:Y:S01]  /*b700*/  UMOV UR5, 0x30000 ;  /* 0x0003000000057882 */ /* 0x000fe20000000000 */
[----:B------:R-:W-:-:S05]  /*b710*/  LOP3.LUT R5, R5, R14, RZ, 0x3c, !PT ;  /* 0x0000000e05057212 */ /* 0x000fca00078e3cff */
[----:B------:R0:W-:Y:S02]  /*b720*/  UTMALDG.3D.MULTICAST [UR8], [UR6], UR5, desc[UR14] ;  /* 0x00000e08060073b4 */ /* 0x0001e40008011805 */
[----:B0-----:R-:W-:Y:S01]  /*b730*/  UMOV UR8, UR16 ;  /* 0x0000001000087c82 */ /* 0x001fe20008000000 */
[----:B------:R-:W-:Y:S02]  /*b740*/  UMOV UR11, UR19 ;  /* 0x00000013000b7c82 */ /* 0x000fe40008000000 */
[----:B------:R0:W-:Y:S02]  /*b750*/  UTMALDG.3D [UR8], [UR24], desc[UR14] ;  /* 0x00000e08180075b4 */ /* 0x0001e40008011000 */
[----:B0-----:R-:W-:Y:S05]  /*b760*/  @P1 BRA `(.L_x_300) ;  /* 0xfffffffc00441947 */ /* 0x001fea000383ffff */
.L_x_297:
[----:B------:R-:W-:Y:S05]  /*b770*/  BSYNC B1 ;  /* 0x0000000000017941 */ /* 0x000fea0003800000 */
.L_x_296:
[----:B------:R-:W-:Y:S01]  /*b780*/  LOP3.LUT P1, RZ, R9, 0xff, RZ, 0xc0, !PT ;  /* 0x000000ff09ff7812 */ /* 0x000fe2000782c0ff */
[C---:B------:R-:W-:Y:S01]  /*b790*/  IMAD.IADD R6, R10.reuse, 0x1, R3 ;  /* 0x000000010a067824 */ /* 0x040fe200078e0203 */
[----:B------:R-:W-:Y:S01]  /*b7a0*/  ULDC.64 UR6, c[0x0][0x650] ;  /* 0x0001940000067ab9 */ /* 0x000fe20000000a00 */
[----:B------:R-:W-:Y:S01]  /*b7b0*/  ISETP.GE.U32.AND P2, PT, R10, 0x5, PT ;  /* 0x000000050a00780c */ /* 0x000fe20003f46070 */
[----:B------:R-:W-:Y:S01]  /*b7c0*/  BSSY B1, `(.L_x_301) ;  /* 0x000006b000017945 */ /* 0x000fe20003800000 */
[----:B------:R-:W-:Y:S01]  /*b7d0*/  MOV R20, 0xffffffff ;  /* 0xffffffff00147802 */ /* 0x000fe20000000f00 */
[----:B------:R-:W-:Y:S01]  /*b7e0*/  IMAD.MOV.U32 R13, RZ, RZ, -0x1 ;  /* 0xffffffffff0d7424 */ /* 0x000fe200078e00ff */
[----:B------:R-:W-:Y:S02]  /*b7f0*/  ISETP.GT.U32.AND P0, PT, R6, 0x4, PT ;  /* 0x000000040600780c */ /* 0x000fe40003f04070 */
[----:B------:R-:W-:Y:S02]  /*b800*/  PRMT R9, RZ, 0x7610, R9 ;  /* 0x00007610ff097816 */ /* 0x000fe40000000009 */
[----:B------:R-:W-:-:S02]  /*b810*/  ISETP.LT.U32.AND P0, PT, R10, 0x5, P0 ;  /* 0x000000050a00780c */ /* 0x000fc40000701070 */
[----:B------:R-:W0:Y:S01]  /*b820*/  @P1 S2R R11, SR_CgaCtaId ;  /* 0x00000000000b1919 */ /* 0x000e220000008800 */
[----:B------:R-:W-:-:S04]  /*b830*/  @P1 MOV R4, 0x400 ;  /* 0x0000040000041802 */ /* 0x000fc80000000f00 */
[----:B0-----:R-:W-:Y:S01]  /*b840*/  @P1 LEA R3, R11, R4, 0x18 ;  /* 0x000000040b031211 */ /* 0x001fe200078ec0ff */
[----:B------:R-:W-:-:S03]  /*b850*/  IMAD.WIDE.U32 R4, R6, -0x33333333, RZ ;  /* 0xcccccccd06047825 */ /* 0x000fc600078e00ff */
[----:B------:R0:W-:Y:S01]  /*b860*/  @P1 SYNCS.ARRIVE.TRANS64.A1T0 RZ, [R3+URZ+0x68], RZ ;  /* 0x000068ff03ff19a7 */ /* 0x0001e2000810003f */
[----:B------:R-:W-:Y:S02]  /*b870*/  IADD3 R16, P1, R16, UR20, RZ ;  /* 0x0000001410107c10 */ /* 0x000fe4000ff3e0ff */
[----:B------:R-:W-:Y:S02]  /*b880*/  SHF.R.U32.HI R5, RZ, 0x2, R5 ;  /* 0x00000002ff057819 */ /* 0x000fe40000011605 */
[----:B------:R-:W-:Y:S02]  /*b890*/  IADD3.X R17, R17, UR13, RZ, P1, !PT ;  /* 0x0000000d11117c10 */ /* 0x000fe40008ffe4ff */
[----:B------:R-:W-:Y:S02]  /*b8a0*/  PRMT R4, RZ, 0x7610, R4 ;  /* 0x00007610ff047816 */ /* 0x000fe40000000004 */
[----:B0-----:R-:W-:Y:S02]  /*b8b0*/  SEL R3, RZ, 0x1, !P0 ;  /* 0x00000001ff037807 */ /* 0x001fe40004000000 */
[----:B------:R-:W-:-:S02]  /*b8c0*/  ISETP.GE.U32.AND P0, PT, R16, UR6, PT ;  /* 0x0000000610007c0c */ /* 0x000fc4000bf06070 */
[----:B------:R-:W-:Y:S01]  /*b8d0*/  LOP3.LUT R0, R0, R3, RZ, 0x3c, !PT ;  /* 0x0000000300007212 */ /* 0x000fe200078e3cff */
[----:B------:R-:W-:Y:S01]  /*b8e0*/  IMAD R3, R5, -0x5, R6 ;  /* 0xfffffffb05037824 */ /* 0x000fe200078e0206 */
[----:B------:R-:W-:Y:S01]  /*b8f0*/  ISETP.GE.U32.AND.EX P0, PT, R17, UR7, PT, P0 ;  /* 0x0000000711007c0c */ /* 0x000fe2000bf06100 */
[----:B------:R-:W-:Y:S01]  /*b900*/  IMAD.MOV.U32 R6, RZ, RZ, -0x1 ;  /* 0xffffffffff067424 */ /* 0x000fe200078e00ff */
[----:B------:R-:W-:-:S11]  /*b910*/  @P2 LOP3.LUT R0, R0, 0x1, R5, 0x78, !PT ;  /* 0x0000000100002812 */ /* 0x000fd600078e7805 */
[----:B------:R-:W-:Y:S05]  /*b920*/  @P0 BRA `(.L_x_302) ;  /* 0x0000000400500947 */ /* 0x000fea0003800000 */
[----:B------:R-:W0:Y:S01]  /*b930*/  S2R R15, SR_CTAID.X ;  /* 0x00000000000f7919 */ /* 0x000e220000002500 */
[----:B------:R-:W-:Y:S01]  /*b940*/  ULDC.64 UR6, c[0x0][0x628] ;  /* 0x00018a0000067ab9 */ /* 0x000fe20000000a00 */
[----:B------:R-:W1:Y:S01]  /*b950*/  LDC R20, c[0x0][0x144] ;  /* 0x00005100ff147b82 */ /* 0x000e620000000800 */
[----:B------:R-:W-:Y:S01]  /*b960*/  ISETP.NE.U32.AND P0, PT, RZ, UR6, PT ;  /* 0x00000006ff007c0c */ /* 0x000fe2000bf05070 */
[----:B------:R-:W2:Y:S01]  /*b970*/  S2R R13, SR_CTAID.Y ;  /* 0x00000000000d7919 */ /* 0x000ea20000002600 */
[----:B------:R-:W-:Y:S01]  /*b980*/  ULDC UR8, c[0x0][0x630] ;  /* 0x00018c0000087ab9 */ /* 0x000fe20000000800 */
[----:B------:R-:W-:Y:S01]  /*b990*/  ULDC UR9, c[0x0][0x150] ;  /* 0x0000540000097ab9 */ /* 0x000fe20000000800 */
[----:B------:R-:W-:Y:S01]  /*b9a0*/  ISETP.NE.AND.EX P0, PT, RZ, UR7, PT, P0 ;  /* 0x00000007ff007c0c */ /* 0x000fe2000bf05300 */
[----:B------:R-:W-:Y:S02]  /*b9b0*/  IMAD.MOV.U32 R4, RZ, RZ, R16 ;  /* 0x000000ffff047224 */ /* 0x000fe400078e0010 */
[----:B------:R-:W-:Y:S01]  /*b9c0*/  IMAD.MOV.U32 R5, RZ, RZ, R17 ;  /* 0x000000ffff057224 */ /* 0x000fe200078e0011 */
[----:B0-----:R-:W-:-:S09]  /*b9d0*/  I2FP.F32.U32 R22, R15 ;  /* 0x0000000f00167245 */ /* 0x001fd20000201000 */
[----:B------:R-:W-:Y:S05]  /*b9e0*/  @!P0 BRA `(.L_x_303) ;  /* 0x0000000000288947 */ /* 0x000fea0003800000 */
[----:B------:R-:W-:Y:S02]  /*b9f0*/  ULDC UR5, c[0x0][0x634] ;  /* 0x00018d0000057ab9 */ /* 0x000fe40000000800 */
[----:B------:R-:W-:-:S05]  /*ba00*/  IADD3 R5, P0, R16, UR5, RZ ;  /* 0x0000000510057c10 */ /* 0x000fca000ff1e0ff */
[----:B------:R-:W-:-:S04]  /*ba10*/  IMAD.X R21, RZ, RZ, R17, P0 ;  /* 0x000000ffff157224 */ /* 0x000fc800000e0611 */
[----:B------:R-:W-:-:S04]  /*ba20*/  IMAD.WIDE.U32 R6, R21, UR6, RZ ;  /* 0x0000000615067c25 */ /* 0x000fc8000f8e00ff */
[----:B------:R-:W-:-:S04]  /*ba30*/  IMAD.WIDE.U32 R6, P0, R5, UR7, R6 ;  /* 0x0000000705067c25 */ /* 0x000fc8000f800006 */
[----:B------:R-:W-:-:S04]  /*ba40*/  IMAD.WIDE.U32 R4, R5, UR6, RZ ;  /* 0x0000000605047c25 */ /* 0x000fc8000f8e00ff */
[----:B------:R-:W-:Y:S01]  /*ba50*/  IMAD.MOV.U32 R4, RZ, RZ, R7 ;  /* 0x000000ffff047224 */ /* 0x000fe200078e0007 */
[----:B------:R-:W-:Y:S01]  /*ba60*/  IADD3 RZ, P1, R5, R6, RZ ;  /* 0x0000000605ff7210 */ /* 0x000fe20007f3e0ff */
[----:B------:R-:W-:-:S04]  /*ba70*/  IMAD.X R5, RZ, RZ, RZ, P0 ;  /* 0x000000ffff057224 */ /* 0x000fc800000e06ff */
[----:B------:R-:W-:-:S08]  /*ba80*/  IMAD.WIDE.U32.X R4, R21, UR7, R4, P1 ;  /* 0x0000000715047c25 */ /* 0x000fd000088e0404 */
.L_x_303:
[----:B------:R-:W-:Y:S01]  /*ba90*/  FMUL R22, R22, UR9 ;  /* 0x0000000916167c20 */ /* 0x000fe20008400000 */
[--C-:B------:R-:W-:Y:S01]  /*baa0*/  SHF.R.U64 R14, R4, UR8, R5.reuse ;  /* 0x00000008040e7c19 */ /* 0x100fe20008001205 */
[----:B------:R-:W-:Y:S01]  /*bab0*/  ULDC.64 UR6, c[0x0][0x620] ;  /* 0x0001880000067ab9 */ /* 0x000fe20000000a00 */
[----:B------:R-:W-:Y:S01]  /*bac0*/  SHF.R.U32.HI R4, RZ, UR8, R5 ;  /* 0x00000008ff047c19 */ /* 0x000fe20008011605 */
[----:B------:R-:W-:Y:S01]  /*bad0*/  ULDC.64 UR8, c[0x0][0x640] ;  /* 0x0001900000087ab9 */ /* 0x000fe20000000a00 */
[----:B------:R-:W-:Y:S01]  /*bae0*/  IADD3 R5, P0, RZ, -R14, RZ ;  /* 0x8000000eff057210 */ /* 0x000fe20007f1e0ff */
[----:B------:R-:W0:Y:S01]  /*baf0*/  F2I.U32.TRUNC.NTZ R22, R22 ;  /* 0x0000001600167305 */ /* 0x000e22000020f000 */
[----:B------:R-:W-:-:S03]  /*bb00*/  ULDC UR5, c[0x0][0x618] ;  /* 0x0001860000057ab9 */ /* 0x000fc60000000800 */
[----:B------:R-:W-:Y:S01]  /*bb10*/  IMAD.X R4, RZ, RZ, ~R4, P0 ;  /* 0x000000ffff047224 */ /* 0x000fe200000e0e04 */
[----:B------:R-:W-:-:S03]  /*bb20*/  ISETP.NE.U32.AND P0, PT, RZ, UR8, PT ;  /* 0x00000008ff007c0c */ /* 0x000fc6000bf05070 */
[----:B------:R-:W-:Y:S01]  /*bb30*/  IMAD R4, R4, UR6, RZ ;  /* 0x0000000604047c24 */ /* 0x000fe2000f8e02ff */
[----:B------:R-:W-:-:S03]  /*bb40*/  ISETP.NE.AND.EX P0, PT, RZ, UR9, PT, P0 ;  /* 0x00000009ff007c0c */ /* 0x000fc6000bf05300 */
[C---:B------:R-:W-:Y:S02]  /*bb50*/  IMAD R7, R5.reuse, UR7, R4 ;  /* 0x0000000705077c24 */ /* 0x040fe4000f8e0204 */
[----:B------:R-:W-:Y:S01]  /*bb60*/  IMAD.WIDE.U32 R4, R5, UR6, R16 ;  /* 0x0000000605047c25 */ /* 0x000fe2000f8e0010 */
[----:B------:R-:W-:-:S03]  /*bb70*/  ULDC UR6, c[0x0][0x154] ;  /* 0x0000550000067ab9 */ /* 0x000fc60000000800 */
[----:B0-----:R-:W-:Y:S02]  /*bb80*/  IMAD.MOV R6, RZ, RZ, -R22 ;  /* 0x000000ffff067224 */ /* 0x001fe400078e0a16 */
[----:B------:R-:W-:Y:S02]  /*bb90*/  IMAD.IADD R5, R5, 0x1, R7 ;  /* 0x0000000105057824 */ /* 0x000fe400078e0207 */
[----:B-1----:R-:W-:Y:S01]  /*bba0*/  IMAD R15, R20, R6, R15 ;  /* 0x00000006140f7224 */ /* 0x002fe200078e020f */
[----:B--2---:R-:W-:Y:S01]  /*bbb0*/  I2FP.F32.U32 R6, R13 ;  /* 0x0000000d00067245 */ /* 0x004fe20000201000 */
[----:B------:R-:W0:Y:S01]  /*bbc0*/  LDC R20, c[0x0][0x148] ;  /* 0x00005200ff147b82 */ /* 0x000e220000000800 */
[--C-:B------:R-:W-:Y:S02]  /*bbd0*/  SHF.R.U64 R21, R4, UR5, R5.reuse ;  /* 0x0000000504157c19 */ /* 0x100fe40008001205 */
[----:B------:R-:W-:Y:S01]  /*bbe0*/  SHF.R.U32.HI R4, RZ, UR5, R5 ;  /* 0x00000005ff047c19 */ /* 0x000fe20008011605 */
[----:B------:R-:W-:Y:S01]  /*bbf0*/  FMUL R6, R6, UR6 ;  /* 0x0000000606067c20 */ /* 0x000fe20008400000 */
[----:B------:R-:W-:-:S02]  /*bc00*/  ULDC UR5, c[0x0][0x608] ;  /* 0x0001820000057ab9 */ /* 0x000fc40000000800 */
[--C-:B------:R-:W-:Y:S01]  /*bc10*/  SHF.R.U64 R23, R21, UR5, R4.reuse ;  /* 0x0000000515177c19 */ /* 0x100fe20008001204 */
[----:B------:R1:W2:Y:S01]  /*bc20*/  F2I.U32.TRUNC.NTZ R24, R6 ;  /* 0x0000000600187305 */ /* 0x0002a2000020f000 */
[----:B------:R-:W-:Y:S01]  /*bc30*/  SHF.R.U32.HI R4, RZ, UR5, R4 ;  /* 0x00000005ff047c19 */ /* 0x000fe20008011604 */
[----:B------:R-:W-:-:S03]  /*bc40*/  ULDC UR5, c[0x0][0x658] ;  /* 0x0001960000057ab9 */ /* 0x000fc60000000800 */
[--C-:B------:R-:W-:Y:S02]  /*bc50*/  SHF.R.U32.HI R25, RZ, UR5, R4.reuse ;  /* 0x00000005ff197c19 */ /* 0x100fe40008011604 */
[----:B------:R-:W-:-:S03]  /*bc60*/  SHF.R.U64 R22, R23, UR5, R4 ;  /* 0x0000000517167c19 */ /* 0x000fc60008001204 */
[----:B------:R-:W-:Y:S01]  /*bc70*/  IMAD.MOV.U32 R5, RZ, RZ, R25 ;  /* 0x000000ffff057224 */ /* 0x000fe200078e0019 */
[----:B------:R-:W-:Y:S01]  /*bc80*/  MOV R4, R22 ;  /* 0x0000001600047202 */ /* 0x000fe20000000f00 */
[----:B-1----:R-:W-:Y:S06]  /*bc90*/  @!P0 BRA `(.L_x_304) ;  /* 0x0000000000288947 */ /* 0x002fec0003800000 */
        /* <DEDUP_REMOVED lines=10> */
.L_x_304:
[----:B------:R-:W-:Y:S01]  /*bd40*/  ISETP.NE.AND P0, PT, R2, 0x1, PT ;  /* 0x000000010200780c */ /* 0x000fe20003f05270 */
[----:B------:R-:W-:Y:S01]  /*bd50*/  ULDC UR5, c[0x0][0x648] ;  /* 0x0001920000057ab9 */ /* 0x000fe20000000800 */
[----:B------:R-:W-:Y:S01]  /*bd60*/  LOP3.LUT R23, R23, UR17, RZ, 0xc0, !PT ;  /* 0x0000001117177c12 */ /* 0x000fe2000f8ec0ff */
[----:B--2---:R-:W-:Y:S01]  /*bd70*/  IMAD.MOV R24, RZ, RZ, -R24 ;  /* 0x000000ffff187224 */ /* 0x004fe200078e0a18 */
[----:B------:R-:W-:Y:S01]  /*bd80*/  SHF.R.U64 R4, R4, UR5, R5 ;  /* 0x0000000504047c19 */ /* 0x000fe20008001205 */
[----:B------:R-:W-:Y:S01]  /*bd90*/  ULDC UR5, c[0x0][0x638] ;  /* 0x00018e0000057ab9 */ /* 0x000fe20000000800 */
[----:B------:R-:W-:Y:S01]  /*bda0*/  LOP3.LUT R21, R21, UR4, RZ, 0xc0, !PT ;  /* 0x0000000415157c12 */ /* 0x000fe2000f8ec0ff */
[----:B------:R-:W-:Y:S01]  /*bdb0*/  ULDC UR6, c[0x0][0x610] ;  /* 0x0001840000067ab9 */ /* 0x000fe20000000800 */
[----:B------:R-:W-:Y:S02]  /*bdc0*/  IMAD.MOV.U32 R6, RZ, RZ, R14 ;  /* 0x000000ffff067224 */ /* 0x000fe400078e000e */
[----:B------:R-:W-:-:S02]  /*bdd0*/  IMAD.MOV R5, RZ, RZ, -R4 ;  /* 0x000000ffff057224 */ /* 0x000fc400078e0a04 */
[----:B------:R-:W-:Y:S02]  /*bde0*/  IMAD R4, R4, UR18, R23 ;  /* 0x0000001204047c24 */ /* 0x000fe4000f8e0217 */
[----:B0-----:R-:W-:Y:S02]  /*bdf0*/  @P0 IMAD R15, R20, R24, R13 ;  /* 0x00000018140f0224 */ /* 0x001fe400078e020d */
[----:B------:R-:W-:Y:S01]  /*be00*/  IMAD R22, R5, UR5, R22 ;  /* 0x0000000505167c24 */ /* 0x000fe2000f8e0216 */
[----:B------:R-:W-:Y:S01]  /*be10*/  ULDC UR5, c[0x0][0x600] ;  /* 0x0001800000057ab9 */ /* 0x000fe20000000800 */
[----:B------:R-:W-:Y:S02]  /*be20*/  IMAD R15, R4, UR6, R15 ;  /* 0x00000006040f7c24 */ /* 0x000fe4000f8e020f */
[----:B------:R-:W-:Y:S02]  /*be30*/  IMAD R22, R22, UR5, R21 ;  /* 0x0000000516167c24 */ /* 0x000fe4000f8e0215 */
[----:B------:R-:W-:-:S03]  /*be40*/  IMAD.MOV.U32 R4, RZ, RZ, 0x1 ;  /* 0x00000001ff047424 */ /* 0x000fc600078e00ff */
[----:B------:R-:W-:Y:S02]  /*be50*/  SEL R13, R22, R15, !P0 ;  /* 0x0000000f160d7207 */ /* 0x000fe40004000000 */
[----:B------:R-:W-:-:S07]  /*be60*/  SEL R20, R15, R22, !P0 ;  /* 0x000000160f147207 */ /* 0x000fce0004000000 */
.L_x_302:
[----:B------:R-:W-:Y:S05]  /*be70*/  BSYNC B1 ;  /* 0x0000000000017941 */ /* 0x000fea0003800000 */
.L_x_301:
[----:B------:R-:W-:-:S13]  /*be80*/  LOP3.LUT P0, RZ, R4, 0xff, RZ, 0xc0, !PT ;  /* 0x000000ff04ff7812 */ /* 0x000fda000780c0ff */
[----:B------:R-:W-:Y:S05]  /*be90*/  @P0 BRA `(.L_x_305) ;  /* 0xfffffff400400947 */ /* 0x000fea000383ffff */
[----:B------:R-:W-:Y:S05]  /*bea0*/  BSYNC B0 ;  /* 0x0000000000007941 */ /* 0x000fea0003800000 */
.L_x_294:
[----:B------:R-:W-:-:S03]  /*beb0*/  UMOV UR5, 0xffffffff ;  /* 0xffffffff00057882 */ /* 0x000fc60000000000 */
[----:B------:R-:W-:Y:S05]  /*bec0*/  BRA.DIV UR5, `(.L_x_306) ;  /* 0x0000000605387947 */ /* 0x000fea000b800000 */
[----:B------:R-:W-:-:S13]  /*bed0*/  ELECT P6, URZ, PT ;  /* 0x00000000003f782f */ /* 0x000fda00038c0000 */
.L_x_321:
[----:B------:R-:W-:Y:S04]  /*bee0*/  BSSY B0, `(.L_x_307) ;  /* 0x0000034000007945 */ /* 0x000fe80003800000 */
[----:B------:R-:W-:Y:S05]  /*bef0*/  @!P6 BRA `(.L_x_308) ;  /* 0x0000000000c8e947 */ /* 0x000fea0003800000 */
[----:B------:R-:W-:-:S04]  /*bf00*/  LOP3.LUT R19, R19, 0x2, RZ, 0xfc, !PT ;  /* 0x0000000213137812 */ /* 0x000fc800078efcff */
[----:B------:R-:W-:-:S13]  /*bf10*/  ISETP.NE.AND P0, PT, R19, 0x3, PT ;  /* 0x000000031300780c */ /* 0x000fda0003f05270 */
[----:B------:R-:W-:Y:S05]  /*bf20*/  @!P0 BRA `(.L_x_309) ;  /* 0x0000000000048947 */ /* 0x000fea0003800000 */
[----:B------:R-:W-:Y:S01]  /*bf30*/  BPT.TRAP 0x1 ;  /* 0x000000040000795c */ /* 0x000fe20000300000 */
.L_x_309:
[----:B------:R-:W0:Y:S01]  /*bf40*/  S2R R5, SR_CgaCtaId ;  /* 0x0000000000057919 */ /* 0x000e220000008800 */
[----:B------:R-:W-:Y:S02]  /*bf50*/  MOV R2, 0x400 ;  /* 0x0000040000027802 */ /* 0x000fe40000000f00 */
[----:B------:R-:W-:Y:S02]  /*bf60*/  SHF.L.U32 R4, R0, 0x1f, RZ ;  /* 0x0000001f00047819 */ /* 0x000fe400000006ff */
[----:B0-----:R-:W-:-:S05]  /*bf70*/  LEA R2, R5, R2, 0x18 ;  /* 0x0000000205027211 */ /* 0x001fca00078ec0ff */
[----:B------:R-:W-:-:S04]  /*bf80*/  VIADD R2, R2, 0x28 ;  /* 0x0000002802027836 */ /* 0x000fc80000000000 */
[C---:B------:R-:W-:Y:S01]  /*bf90*/  IMAD R7, R3.reuse, 0x8, R2 ;  /* 0x0000000803077824 */ /* 0x040fe200078e0202 */
[----:B------:R-:W-:-:S03]  /*bfa0*/  IADD3 R3, R3, 0x1, RZ ;  /* 0x0000000103037810 */ /* 0x000fc60007ffe0ff */
[----:B------:R-:W0:Y:S01]  /*bfb0*/  SYNCS.PHASECHK.TRANS64.TRYWAIT P0, [R7+URZ], R4 ;  /* 0x00000004070075a7 */ /* 0x000e22000800017f */
[----:B------:R-:W-:-:S04]  /*bfc0*/  ISETP.NE.AND P1, PT, R3, 0x5, PT ;  /* 0x000000050300780c */ /* 0x000fc80003f25270 */
[----:B------:R-:W-:Y:S02]  /*bfd0*/  SEL R5, RZ, 0x1, P1 ;  /* 0x00000001ff057807 */ /* 0x000fe40000800000 */
[----:B------:R-:W-:Y:S02]  /*bfe0*/  SEL R3, R3, RZ, P1 ;  /* 0x000000ff03037207 */ /* 0x000fe40000800000 */
[----:B------:R-:W-:-:S03]  /*bff0*/  LOP3.LUT R6, R0, R5, RZ, 0x3c, !PT ;  /* 0x0000000500067212 */ /* 0x000fc600078e3cff */
[----:B------:R-:W-:Y:S01]  /*c000*/  IMAD R8, R3, 0x8, R2 ;  /* 0x0000000803087824 */ /* 0x000fe200078e0202 */
[----:B------:R-:W-:Y:S01]  /*c010*/  SHF.L.U32 R5, R6, 0x1f, RZ ;  /* 0x0000001f06057819 */ /* 0x000fe200000006ff */
[----:B0-----:R-:W-:Y:S06]  /*c020*/  @!P0 BRA `(.L_x_310) ;  /* 0x0000000400008947 */ /* 0x001fec0003800000 */
.L_x_322:
[----:B------:R-:W1:Y:S01]  /*c030*/  SYNCS.PHASECHK.TRANS64.TRYWAIT P0, [R8+URZ], R5 ;  /* 0x00000005080075a7 */ /* 0x000e62000800017f */
[----:B------:R-:W-:-:S05]  /*c040*/  VIADD R0, R3, 0x1 ;  /* 0x0000000103007836 */ /* 0x000fca0000000000 */
[----:B------:R-:W-:-:S04]  /*c050*/  ISETP.NE.AND P1, PT, R0, 0x5, PT ;  /* 0x000000050000780c */ /* 0x000fc80003f25270 */
[----:B------:R-:W-:Y:S02]  /*c060*/  SEL R3, RZ, 0x1, P1 ;  /* 0x00000001ff037807 */ /* 0x000fe40000800000 */
[----:B0-----:R-:W-:Y:S02]  /*c070*/  SEL R7, R0, RZ, P1 ;  /* 0x000000ff00077207 */ /* 0x001fe40000800000 */
[----:B------:R-:W-:-:S03]  /*c080*/  LOP3.LUT R6, R6, R3, RZ, 0x3c, !PT ;  /* 0x0000000306067212 */ /* 0x000fc600078e3cff */
[----:B------:R-:W-:Y:S01]  /*c090*/  IMAD R9, R7, 0x8, R2 ;  /* 0x0000000807097824 */ /* 0x000fe200078e0202 */
[----:B------:R-:W-:Y:S01]  /*c0a0*/  SHF.L.U32 R4, R6, 0x1f, RZ ;  /* 0x0000001f06047819 */ /* 0x000fe200000006ff */
[----:B-1----:R-:W-:Y:S06]  /*c0b0*/  @!P0 BRA `(.L_x_311) ;  /* 0x0000000000f08947 */ /* 0x002fec0003800000 */
.L_x_323:
[----:B------:R-:W1:Y:S01]  /*c0c0*/  SYNCS.PHASECHK.TRANS64.TRYWAIT P0, [R9+URZ], R4 ;  /* 0x00000004090075a7 */ /* 0x000e62000800017f */
[----:B------:R-:W-:-:S05]  /*c0d0*/  VIADD R0, R7, 0x1 ;  /* 0x0000000107007836 */ /* 0x000fca0000000000 */
[----:B------:R-:W-:-:S04]  /*c0e0*/  ISETP.NE.AND P1, PT, R0, 0x5, PT ;  /* 0x000000050000780c */ /* 0x000fc80003f25270 */
[----:B------:R-:W-:Y:S02]  /*c0f0*/  SEL R3, RZ, 0x1, P1 ;  /* 0x00000001ff037807 */ /* 0x000fe40000800000 */
[----:B------:R-:W-:Y:S02]  /*c100*/  SEL R7, R0, RZ, P1 ;  /* 0x000000ff00077207 */ /* 0x000fe40000800000 */
[----:B------:R-:W-:-:S03]  /*c110*/  LOP3.LUT R11, R6, R3, RZ, 0x3c, !PT ;  /* 0x00000003060b7212 */ /* 0x000fc600078e3cff */
[----:B------:R-:W-:Y:S01]  /*c120*/  IMAD R6, R7, 0x8, R2 ;  /* 0x0000000807067824 */ /* 0x000fe200078e0202 */
[----:B0-----:R-:W-:Y:S01]  /*c130*/  SHF.L.U32 R5, R11, 0x1f, RZ ;  /* 0x0000001f0b057819 */ /* 0x001fe200000006ff */
[----:B-1----:R-:W-:Y:S06]  /*c140*/  @!P0 BRA `(.L_x_312) ;  /* 0x0000000000e08947 */ /* 0x002fec0003800000 */
.L_x_324:
[----:B------:R-:W1:Y:S01]  /*c150*/  SYNCS.PHASECHK.TRANS64.TRYWAIT P0, [R6+URZ], R5 ;  /* 0x00000005060075a7 */ /* 0x000e62000800017f */
[----:B------:R-:W-:-:S05]  /*c160*/  VIADD R0, R7, 0x1 ;  /* 0x0000000107007836 */ /* 0x000fca0000000000 */
[----:B------:R-:W-:-:S04]  /*c170*/  ISETP.NE.AND P1, PT, R0, 0x5, PT ;  /* 0x000000050000780c */ /* 0x000fc80003f25270 */
[----:B0-----:R-:W-:Y:S02]  /*c180*/  SEL R4, RZ, 0x1, P1 ;  /* 0x00000001ff047807 */ /* 0x001fe40000800000 */
[----:B------:R-:W-:Y:S02]  /*c190*/  SEL R3, R0, RZ, P1 ;  /* 0x000000ff00037207 */ /* 0x000fe40000800000 */
[----:B------:R-:W-:Y:S01]  /*c1a0*/  LOP3.LUT R0, R11, R4, RZ, 0x3c, !PT ;  /* 0x000000040b007212 */ /* 0x000fe200078e3cff */
[----:B-1----:R-:W-:Y:S06]  /*c1b0*/  @!P0 BRA `(.L_x_313) ;  /* 0x0000000000d88947 */ /* 0x002fec0003800000 */
.L_x_325:
[----:B------:R-:W-:Y:S01]  /*c1c0*/  IMAD R3, R3, 0x8, R2 ;  /* 0x0000000803037824 */ /* 0x000fe200078e0202 */
[----:B------:R-:W-:-:S07]  /*c1d0*/  SHF.L.U32 R0, R0, 0x1f, RZ ;  /* 0x0000001f00007819 */ /* 0x000fce00000006ff */
.L_x_314:
[----:B-1----:R1:W2:Y:S02]  /*c1e0*/  SYNCS.PHASECHK.TRANS64.TRYWAIT P0, [R3+URZ], R0 ;  /* 0x00000000030075a7 */ /* 0x0022a4000800017f */
[----:B--2---:R-:W-:Y:S05]  /*c1f0*/  @!P0 NANOSLEEP.SYNCS 0x989680 ;  /* 0x009896800000895d */ /* 0x004fea0003900000 */
[----:B------:R-:W2:Y:S02]  /*c200*/  @!P0 SYNCS.PHASECHK.TRANS64 P0, [R3+URZ], R0 ;  /* 0x00000000030085a7 */ /* 0x000ea4000800007f */
[----:B--2---:R-:W-:Y:S05]  /*c210*/  @!P0 BRA `(.L_x_314) ;  /* 0xfffffffc00f08947 */ /* 0x004fea000383ffff */
.L_x_308:
[----:B------:R-:W-:Y:S05]  /*c220*/  BSYNC B0 ;  /* 0x0000000000007941 */ /* 0x000fea0003800000 */
.L_x_307:
[----:B------:R-:W-:Y:S05]  /*c230*/  EXIT ;  /* 0x000000000000794d */ /* 0x000fea0003800000 */
.L_x_21:
[----:B---3--:R3:W4:Y:S02]  /*c240*/  SYNCS.PHASECHK.TRANS64.TRYWAIT P1, [R3+URZ], R0 ;  /* 0x00000000030075a7 */ /* 0x008724000802017f */
[----:B----4-:R-:W-:Y:S05]  /*c250*/  @!P1 NANOSLEEP.SYNCS 0x989680 ;  /* 0x009896800000995d */ /* 0x010fea0003900000 */
[----:B------:R-:W4:Y:S02]  /*c260*/  @!P1 SYNCS.PHASECHK.TRANS64 P1, [R3+URZ], R0 ;  /* 0x00000000030095a7 */ /* 0x000f24000802007f */
[----:B----4-:R-:W-:Y:S05]  /*c270*/  @!P1 BRA `(.L_x_21) ;  /* 0xfffffffc00f09947 */ /* 0x010fea000383ffff */
[----:B------:R-:W-:Y:S05]  /*c280*/  BRA `(.L_x_20) ;  /* 0xffffff5000907947 */ /* 0x000fea000383ffff */
.L_x_26:
[----:B-1----:R1:W2:Y:S02]  /*c290*/  SYNCS.PHASECHK.TRANS64.TRYWAIT P1, [R5+URZ], R4 ;  /* 0x00000004050075a7 */ /* 0x0022a4000802017f */
[----:B--2---:R-:W-:Y:S05]  /*c2a0*/  @!P1 NANOSLEEP.SYNCS 0x989680 ;  /* 0x009896800000995d */ /* 0x004fea0003900000 */
[----:B------:R-:W2:Y:S02]  /*c2b0*/  @!P1 SYNCS.PHASECHK.TRANS64 P1, [R5+URZ], R4 ;  /* 0x00000004050095a7 */ /* 0x000ea4000802007f */
[----:B--2---:R-:W-:Y:S05]  /*c2c0*/  @!P1 BRA `(.L_x_26) ;  /* 0xfffffffc00f09947 */ /* 0x004fea000383ffff */
[----:B------:R-:W-:Y:S05]  /*c2d0*/  BRA `(.L_x_25) ;  /* 0xffffff5400707947 */ /* 0x000fea000383ffff */
.L_x_295:
[----:B------:R-:W-:Y:S01]  /*c2e0*/  BSSY B1, `(.L_x_315) ;  /* 0x0000006000017945 */ /* 0x000fe20003800000 */
[----:B------:R-:W-:-:S07]  /*c2f0*/  IMAD.MOV.U32 R15, RZ, RZ, -0x1 ;  /* 0xffffffffff0f7424 */ /* 0x000fce00078e00ff */
[----:B------:R-:W-:Y:S05]  /*c300*/  WARPSYNC.COLLECTIVE R15, `(.L_x_316) ;  /* 0x000000000f0c7348 */ /* 0x000fea0003c00000 */
[----:B------:R-:W-:Y:S02]  /*c310*/  ELECT P6, UR62, PT ;  /* 0x00000000003e782f */ /* 0x000fe400038c0000 */
[----:B------:R-:W-:Y:S01]  /*c320*/  MOV R14, UR62 ;  /* 0x0000003e000e7c02 */ /* 0x000fe20008000f00 */
[----:B------:R-:W-:Y:S10]  /*c330*/  ENDCOLLECTIVE ;  /* 0x000000000000791b */ /* 0x000ff40003800000 */
.L_x_316:
[----:B------:R-:W-:Y:S05]  /*c340*/  BSYNC B1 ;  /* 0x0000000000017941 */ /* 0x000fea0003800000 */
.L_x_315:
[----:B------:R-:W-:Y:S05]  /*c350*/  BRA `(.L_x_317) ;  /* 0xfffffff0001c7947 */ /* 0x000fea000383ffff */
.L_x_298:
[----:B-1----:R1:W2:Y:S02]  /*c360*/  SYNCS.PHASECHK.TRANS64.TRYWAIT P0, [R22+URZ+0x28], R13 ;  /* 0x0000280d160075a7 */ /* 0x0022a4000800017f */
[----:B--2---:R-:W-:Y:S05]  /*c370*/  @!P0 NANOSLEEP.SYNCS 0x989680 ;  /* 0x009896800000895d */ /* 0x004fea0003900000 */
[----:B------:R-:W2:Y:S02]  /*c380*/  @!P0 SYNCS.PHASECHK.TRANS64 P0, [R22+URZ+0x28], R13 ;  /* 0x0000280d160085a7 */ /* 0x000ea4000800007f */
[----:B--2---:R-:W-:Y:S05]  /*c390*/  @!P0 BRA `(.L_x_298) ;  /* 0xfffffffc00f08947 */ /* 0x004fea000383ffff */
[----:B------:R-:W-:Y:S05]  /*c3a0*/  BRA `(.L_x_318) ;  /* 0xfffffff0005c7947 */ /* 0x000fea000383ffff */
.L_x_306:
[----:B------:R-:W-:Y:S01]  /*c3b0*/  BSSY B0, `(.L_x_319) ;  /* 0x0000006000007945 */ /* 0x000fe20003800000 */
[----:B------:R-:W-:-:S07]  /*c3c0*/  IMAD.MOV.U32 R15, RZ, RZ, -0x1 ;  /* 0xffffffffff0f7424 */ /* 0x000fce00078e00ff */
[----:B------:R-:W-:Y:S05]  /*c3d0*/  WARPSYNC.COLLECTIVE R15, `(.L_x_320) ;  /* 0x000000000f0c7348 */ /* 0x000fea0003c00000 */
[----:B------:R-:W-:Y:S02]  /*c3e0*/  ELECT P6, UR62, PT ;  /* 0x00000000003e782f */ /* 0x000fe400038c0000 */
[----:B------:R-:W-:Y:S01]  /*c3f0*/  MOV R14, UR62 ;  /* 0x0000003e000e7c02 */ /* 0x000fe20008000f00 */
[----:B------:R-:W-:Y:S10]  /*c400*/  ENDCOLLECTIVE ;  /* 0x000000000000791b */ /* 0x000ff40003800000 */
.L_x_320:
[----:B------:R-:W-:Y:S05]  /*c410*/  BSYNC B0 ;  /* 0x0000000000007941 */ /* 0x000fea0003800000 */
.L_x_319:
[----:B------:R-:W-:Y:S05]  /*c420*/  BRA `(.L_x_321) ;  /* 0xfffffff800ac7947 */ /* 0x000fea000383ffff */
.L_x_310:
[----:B0-----:R0:W1:Y:S02]  /*c430*/  SYNCS.PHASECHK.TRANS64.TRYWAIT P0, [R7+URZ], R4 ;  /* 0x00000004070075a7 */ /* 0x001064000800017f */
[----:B-1----:R-:W-:Y:S05]  /*c440*/  @!P0 NANOSLEEP.SYNCS 0x989680 ;  /* 0x009896800000895d */ /* 0x002fea0003900000 */
[----:B------:R-:W1:Y:S02]  /*c450*/  @!P0 SYNCS.PHASECHK.TRANS64 P0, [R7+URZ], R4 ;  /* 0x00000004070085a7 */ /* 0x000e64000800007f */
[----:B-1----:R-:W-:Y:S05]  /*c460*/  @!P0 BRA `(.L_x_310) ;  /* 0xfffffffc00f08947 */ /* 0x002fea000383ffff */
[----:B------:R-:W-:Y:S05]  /*c470*/  BRA `(.L_x_322) ;  /* 0xfffffff800ec7947 */ /* 0x000fea000383ffff */
.L_x_311:
[----:B0-----:R0:W1:Y:S02]  /*c480*/  SYNCS.PHASECHK.TRANS64.TRYWAIT P0, [R8+URZ], R5 ;  /* 0x00000005080075a7 */ /* 0x001064000800017f */
[----:B-1----:R-:W-:Y:S05]  /*c490*/  @!P0 NANOSLEEP.SYNCS 0x989680 ;  /* 0x009896800000895d */ /* 0x002fea0003900000 */
[----:B------:R-:W1:Y:S02]  /*c4a0*/  @!P0 SYNCS.PHASECHK.TRANS64 P0, [R8+URZ], R5 ;  /* 0x00000005080085a7 */ /* 0x000e64000800007f */
[----:B-1----:R-:W-:Y:S05]  /*c4b0*/  @!P0 BRA `(.L_x_311) ;  /* 0xfffffffc00f08947 */ /* 0x002fea000383ffff */
[----:B------:R-:W-:Y:S05]  /*c4c0*/  BRA `(.L_x_323) ;  /* 0xfffffff800fc7947 */ /* 0x000fea000383ffff */
.L_x_312:
[----:B0-----:R0:W1:Y:S02]  /*c4d0*/  SYNCS.PHASECHK.TRANS64.TRYWAIT P0, [R9+URZ], R4 ;  /* 0x00000004090075a7 */ /* 0x001064000800017f */
[----:B-1----:R-:W-:Y:S05]  /*c4e0*/  @!P0 NANOSLEEP.SYNCS 0x989680 ;  /* 0x009896800000895d */ /* 0x002fea0003900000 */
[----:B------:R-:W1:Y:S02]  /*c4f0*/  @!P0 SYNCS.PHASECHK.TRANS64 P0, [R9+URZ], R4 ;  /* 0x00000004090085a7 */ /* 0x000e64000800007f */
[----:B-1----:R-:W-:Y:S05]  /*c500*/  @!P0 BRA `(.L_x_312) ;  /* 0xfffffffc00f08947 */ /* 0x002fea000383ffff */
[----:B------:R-:W-:Y:S05]  /*c510*/  BRA `(.L_x_324) ;  /* 0xfffffffc000c7947 */ /* 0x000fea000383ffff */
.L_x_313:
[----:B0-----:R0:W1:Y:S02]  /*c520*/  SYNCS.PHASECHK.TRANS64.TRYWAIT P0, [R6+URZ], R5 ;  /* 0x00000005060075a7 */ /* 0x001064000800017f */
[----:B-1----:R-:W-:Y:S05]  /*c530*/  @!P0 NANOSLEEP.SYNCS 0x989680 ;  /* 0x009896800000895d */ /* 0x002fea0003900000 */
[----:B------:R-:W1:Y:S02]  /*c540*/  @!P0 SYNCS.PHASECHK.TRANS64 P0, [R6+URZ], R5 ;  /* 0x00000005060085a7 */ /* 0x000e64000800007f */
[----:B-1----:R-:W-:Y:S05]  /*c550*/  @!P0 BRA `(.L_x_313) ;  /* 0xfffffffc00f08947 */ /* 0x002fea000383ffff */
[----:B------:R-:W-:Y:S05]  /*c560*/  BRA `(.L_x_325) ;  /* 0xfffffffc00147947 */ /* 0x000fea000383ffff */
.L_x_326:
[----:B------:R-:W-:-:S00]  /*c570*/  BRA `(.L_x_326) ;  /* 0xfffffffc00fc7947 */ /* 0x000fc0000383ffff */
[----:B------:R-:W-:-:S00]  /*c580*/  NOP ;  /* 0x0000000000007918 */ /* 0x000fc00000000000 */
[----:B------:R-:W-:-:S00]  /*c590*/  NOP ;  /* 0x0000000000007918 */ /* 0x000fc00000000000 */
[----:B------:R-:W-:-:S00]  /*c5a0*/  NOP ;  /* 0x0000000000007918 */ /* 0x000fc00000000000 */
[----:B------:R-:W-:-:S00]  /*c5b0*/  NOP ;  /* 0x0000000000007918 */ /* 0x000fc00000000000 */
[----:B------:R-:W-:-:S00]  /*c5c0*/  NOP ;  /* 0x0000000000007918 */ /* 0x000fc00000000000 */
[----:B------:R-:W-:-:S00]  /*c5d0*/  NOP ;  /* 0x0000000000007918 */ /* 0x000fc00000000000 */
[----:B------:R-:W-:-:S00]  /*c5e0*/  NOP ;  /* 0x0000000000007918 */ /* 0x000fc00000000000 */
[----:B------:R-:W-:-:S00]  /*c5f0*/  NOP ;  /* 0x0000000000007918 */ /* 0x000fc00000000000 */
.L_x_327:


//--------------------- .nv.global.init           --------------------------
	.section	.nv.global.init,"aw",@progbits
.nv.global.init:
	.type		$str$22,@object
	.size		$str$22,($str$23 - $str$22)
$str$22:
        /*0000*/ 	.byte	0x6b, 0x5f, 0x74, 0x69, 0x6c, 0x65, 0x5f, 0x63, 0x6f, 0x75, 0x6e, 0x74, 0x20, 0x3e, 0x3d, 0x20
        /*0010*/ 	.byte	0x31, 0x00
	.type		$str$23,@object
	.size		$str$23,(__unnamed_1 - $str$23)
$str$23:
        /*0012*/ 	.byte	0x2f, 0x74, 0x6d, 0x70, 0x2f, 0x63, 0x75, 0x74, 0x6c, 0x61, 0x73, 0x73, 0x5f, 0x73, 0x77, 0x65
        /*0022*/ 	.byte	0x65, 0x70, 0x5f, 0x73, 0x72, 0x63, 0x2f, 0x69, 0x6e, 0x63, 0x6c, 0x75, 0x64, 0x65, 0x2f, 0x63
        /*0032*/ 	.byte	0x75, 0x74, 0x6c, 0x61, 0x73, 0x73, 0x2f, 0x67, 0x65, 0x6d, 0x6d, 0x2f, 0x63, 0x6f, 0x6c, 0x6c
        /*0042*/ 	.byte	0x65, 0x63, 0x74, 0x69, 0x76, 0x65, 0x2f, 0x73, 0x6d, 0x39, 0x30, 0x5f, 0x6d, 0x6d, 0x61, 0x5f
        /*0052*/ 	.byte	0x74, 0x6d, 0x61, 0x5f, 0x67, 0x6d, 0x6d, 0x61, 0x5f, 0x73, 0x73, 0x5f, 0x77, 0x61, 0x72, 0x70
        /*0062*/ 	.byte	0x73, 0x70, 0x65, 0x63, 0x69, 0x61, 0x6c, 0x69, 0x7a, 0x65, 0x64, 0x2e, 0x68, 0x70, 0x70, 0x00
	.type		__unnamed_1,@object
	.size		__unnamed_1,(.L_0 - __unnamed_1)
__unnamed_1:
        /*0072*/ 	.byte	0x76, 0x6f, 0x69, 0x64, 0x20, 0x63, 0x75, 0x74, 0x6c, 0x61, 0x73, 0x73, 0x3a, 0x3a, 0x67, 0x65
        /* <DEDUP_REMOVED lines=181> */
        /*0bd2*/ 	.byte	0x00
.L_0:


//--------------------- .nv.shared._ZN7cutlass13device_kernelINS_4gemm6kernel13GemmUniversalIN4cute5tupleIJiiiiEEENS1_10collective13CollectiveMmaINS1_34MainloopSm90TmaGmmaWarpSpecializedILi5ENS5_IJNS4_1CILi1EEENSA_ILi2EEESB_EEENS1_35KernelTmaWarpSpecializedCooperativeEEENS5_IJNSA_ILi256EEENSA_ILi128EEENSA_ILi32EEEEEENS_10bfloat16_tENS5_IJlSB_lEEESK_SL_NS4_8TiledMMAINS4_8MMA_AtomIJNS4_4SM904GMMA28MMA_64x128x16_F32BF16BF16_SSILNSP_5MajorE0ELSR_0ELNSP_7ScaleInE1ELSS_1EEEEEENS4_6LayoutINS5_IJSC_SB_SB_EEENS5_IJSB_NSA_ILi0EEESX_EEEEENS5_IJNS4_10UnderscoreES10_S10_EEEEENS4_23SM90_TMA_LOAD_MULTICASTENS4_14ComposedLayoutINS4_7SwizzleILi2ELi4ELi3EEENS4_18smem_ptr_flag_bitsILi16EEENSV_INS5_IJNSA_ILi8EEESI_EEENS5_IJSI_SB_EEEEEEEvNS4_8identityENS4_13SM90_TMA_LOADES1D_vS1E_EENS_8epilogue10collective6detail29Sm90TmaWarpSpecializedAdapterINS1I_15DefaultEpilogueISK_SL_SL_NS1H_6thread17LinearCombinationISK_Li1EffLNS1M_9ScaleType4KindE0ELNS_15FloatRoundStyleE2ESK_EENS1_15EpilogueDefaultEEEEEvvEEEEvNT_6ParamsE --------------------------
	.section	.nv.shared._ZN7cutlass13device_kernelINS_4gemm6kernel13GemmUniversalIN4cute5tupleIJiiiiEEENS1_10collective13CollectiveMmaINS1_34MainloopSm90TmaGmmaWarpSpecializedILi5ENS5_IJNS4_1CILi1EEENSA_ILi2EEESB_EEENS1_35KernelTmaWarpSpecializedCooperativeEEENS5_IJNSA_ILi256EEENSA_ILi128EEENSA_ILi32EEEEEENS_10bfloat16_tENS5_IJlSB_lEEESK_SL_NS4_8TiledMMAINS4_8MMA_AtomIJNS4_4SM904GMMA28MMA_64x128x16_F32BF16BF16_SSILNSP_5MajorE0ELSR_0ELNSP_7ScaleInE1ELSS_1EEEEEENS4_6LayoutINS5_IJSC_SB_SB_EEENS5_IJSB_NSA_ILi0EEESX_EEEEENS5_IJNS4_10UnderscoreES10_S10_EEEEENS4_23SM90_TMA_LOAD_MULTICASTENS4_14ComposedLayoutINS4_7SwizzleILi2ELi4ELi3EEENS4_18smem_ptr_flag_bitsILi16EEENSV_INS5_IJNSA_ILi8EEESI_EEENS5_IJSI_SB_EEEEEEEvNS4_8identityENS4_13SM90_TMA_LOADES1D_vS1E_EENS_8epilogue10collective6detail29Sm90TmaWarpSpecializedAdapterINS1I_15DefaultEpilogueISK_SL_SL_NS1H_6thread17LinearCombinationISK_Li1EffLNS1M_9ScaleType4KindE0ELNS_15FloatRoundStyleE2ESK_EENS1_15EpilogueDefaultEEEEEvvEEEEvNT_6ParamsE,"aw",@nobits
	.sectionflags	@""
	.align	16
	.zero		1024


//--------------------- .nv.shared.reserved.0     --------------------------
	.section	.nv.shared.reserved.0,"aw",@nobits
	.weak		__nv_reservedSMEM_offset_0_alias
	.size		__nv_reservedSMEM_offset_0_alias, 0, 0
	.other		__nv_reservedSMEM_offset_0_alias,@"STO_CUDA_RESERVED_SHARED STV_DEFAULT"
__nv_reservedSMEM_offset_0_alias:
	.zero		0


//--------------------- .nv.global                --------------------------
	.section	.nv.global,"aw",@nobits
.nv.global:
	.type		_ZN39_INTERNAL_6adbbe0b_4_k_cu_a55d691b_33044cute1_E,@object
	.size		_ZN39_INTERNAL_6adbbe0b_4_k_cu_a55d691b_33044cute1_E,(_ZN39_INTERNAL_6adbbe0b_4_k_cu_a55d691b_33044cuda3std3__45__cpo6cbeginE - _ZN39_INTERNAL_6adbbe0b_4_k_cu_a55d691b_33044cute1_E)
_ZN39_INTERNAL_6adbbe0b_4_k_cu_a55d691b_33044cute1_E:
	.zero		1
	.type		_ZN39_INTERNAL_6adbbe0b_4_k_cu_a55d691b_33044cuda3std3__45__cpo6cbeginE,@object
	.size		_ZN39_INTERNAL_6adbbe0b_4_k_cu_a55d691b_33044cuda3std3__45__cpo6cbeginE,(_ZN39_INTERNAL_6adbbe0b_4_k_cu_a55d691b_33044cuda3std3__48in_placeE - _ZN39_INTERNAL_6adbbe0b_4_k_cu_a55d691b_33044cuda3std3__45__cpo6cbeginE)
_ZN39_INTERNAL_6adbbe0b_4_k_cu_a55d691b_33044cuda3std3__45__cpo6cbeginE:
	.zero		1
	.type		_ZN39_INTERNAL_6adbbe0b_4_k_cu_a55d691b_33044cuda3std3__48in_placeE,@object
	.size		_ZN39_INTERNAL_6adbbe0b_4_k_cu_a55d691b_33044cuda3std3__48in_placeE,(_ZN39_INTERNAL_6adbbe0b_4_k_cu_a55d691b_33044cuda3std6ranges3__45__cpo9iter_moveE - _ZN39_INTERNAL_6adbbe0b_4_k_cu_a55d691b_33044cuda3std3__48in_placeE)
_ZN39_INTERNAL_6adbbe0b_4_k_cu_a55d691b_33044cuda3std3__48in_placeE:
	.zero		1
	.type		_ZN39_INTERNAL_6adbbe0b_4_k_cu_a55d691b_33044cuda3std6ranges3__45__cpo9iter_moveE,@object
	.size		_ZN39_INTERNAL_6adbbe0b_4_k_cu_a55d691b_33044cuda3std6ranges3__45__cpo9iter_moveE,(_ZN39_INTERNAL_6adbbe0b_4_k_cu_a55d691b_33044cuda3std3__45__cpo5beginE - _ZN39_INTERNAL_6adbbe0b_4_k_cu_a55d691b_33044cuda3std6ranges3__45__cpo9iter_moveE)
_ZN39_INTERNAL_6adbbe0b_4_k_cu_a55d691b_33044cuda3std6ranges3__45__cpo9iter_moveE:
	.zero		1
	.type		_ZN39_INTERNAL_6adbbe0b_4_k_cu_a55d691b_33044cuda3std3__45__cpo5beginE,@object
	.size		_ZN39_INTERNAL_6adbbe0b_4_k_cu_a55d691b_33044cuda3std3__45__cpo5beginE,(_ZN39_INTERNAL_6adbbe0b_4_k_cu_a55d691b_33044cuda3std3__441_GLOBAL__N__6adbbe0b_4_k_cu_a55d691b_33046ignoreE - _ZN39_INTERNAL_6adbbe0b_4_k_cu_a55d691b_33044cuda3std3__45__cpo5beginE)
_ZN39_INTERNAL_6adbbe0b_4_k_cu_a55d691b_33044cuda3std3__45__cpo5beginE:
	.zero		1
	.type		_ZN39_INTERNAL_6adbbe0b_4_k_cu_a55d691b_33044cuda3std3__441_GLOBAL__N__6adbbe0b_4_k_cu_a55d691b_33046ignoreE,@object
	.size		_ZN39_INTERNAL_6adbbe0b_4_k_cu_a55d691b_33044cuda3std3__441_GLOBAL__N__6adbbe0b_4_k_cu_a55d691b_33046ignoreE,(_ZN39_INTERNAL_6adbbe0b_4_k_cu_a55d691b_33044cute7productE - _ZN39_INTERNAL_6adbbe0b_4_k_cu_a55d691b_33044cuda3std3__441_GLOBAL__N__6adbbe0b_4_k_cu_a55d691b_33046ignoreE)
_ZN39_INTERNAL_6adbbe0b_4_k_cu_a55d691b_33044cuda3std3__441_GLOBAL__N__6adbbe0b_4_k_cu_a55d691b_33046ignoreE:
	.zero		1
	.type		_ZN39_INTERNAL_6adbbe0b_4_k_cu_a55d691b_33044cute7productE,@object
	.size		_ZN39_INTERNAL_6adbbe0b_4_k_cu_a55d691b_33044cute7productE,(_ZN39_INTERNAL_6adbbe0b_4_k_cu_a55d691b_33044cuda3std3__45__cpo3endE - _ZN39_INTERNAL_6adbbe0b_4_k_cu_a55d691b_33044cute7productE)
_ZN39_INTERNAL_6adbbe0b_4_k_cu_a55d691b_33044cute7productE:
	.zero		1
	.type		_ZN39_INTERNAL_6adbbe0b_4_k_cu_a55d691b_33044cuda3std3__45__cpo3endE,@object
	.size		_ZN39_INTERNAL_6adbbe0b_4_k_cu_a55d691b_33044cuda3std3__45__cpo3endE,(_ZN39_INTERNAL_6adbbe0b_4_k_cu_a55d691b_33044cuda3std3__419piecewise_constructE - _ZN39_INTERNAL_6adbbe0b_4_k_cu_a55d691b_33044cuda3std3__45__cpo3endE)
_ZN39_INTERNAL_6adbbe0b_4_k_cu_a55d691b_33044cuda3std3__45__cpo3endE:
	.zero		1
	.type		_ZN39_INTERNAL_6adbbe0b_4_k_cu_a55d691b_33044cuda3std3__419piecewise_constructE,@object
	.size		_ZN39_INTERNAL_6adbbe0b_4_k_cu_a55d691b_33044cuda3std3__419piecewise_constructE,(_ZN39_INTERNAL_6adbbe0b_4_k_cu_a55d691b_33044cuda3std3__45__cpo4cendE - _ZN39_INTERNAL_6adbbe0b_4_k_cu_a55d691b_33044cuda3std3__419piecewise_constructE)
_ZN39_INTERNAL_6adbbe0b_4_k_cu_a55d691b_33044cuda3std3__419piecewise_constructE:
	.zero		1
	.type		_ZN39_INTERNAL_6adbbe0b_4_k_cu_a55d691b_33044cuda3std3__45__cpo4cendE,@object
	.size		_ZN39_INTERNAL_6adbbe0b_4_k_cu_a55d691b_33044cuda3std3__45__cpo4cendE,(_ZN39_INTERNAL_6adbbe0b_4_k_cu_a55d691b_33044cuda3std6ranges3__45__cpo4swapE - _ZN39_INTERNAL_6adbbe0b_4_k_cu_a55d691b_33044cuda3std3__45__cpo4cendE)
_ZN39_INTERNAL_6adbbe0b_4_k_cu_a55d691b_33044cuda3std3__45__cpo4cendE:
	.zero		1
	.type		_ZN39_INTERNAL_6adbbe0b_4_k_cu_a55d691b_33044cuda3std6ranges3__45__cpo4swapE,@object
	.size		_ZN39_INTERNAL_6adbbe0b_4_k_cu_a55d691b_33044cuda3std6ranges3__45__cpo4swapE,(.L_8 - _ZN39_INTERNAL_6adbbe0b_4_k_cu_a55d691b_33044cuda3std6ranges3__45__cpo4swapE)
_ZN39_INTERNAL_6adbbe0b_4_k_cu_a55d691b_33044cuda3std6ranges3__45__cpo4swapE:
	.zero		1
.L_8:


//--------------------- .nv.constant0._ZN7cutlass13device_kernelINS_4gemm6kernel13GemmUniversalIN4cute5tupleIJiiiiEEENS1_10collective13CollectiveMmaINS1_34MainloopSm90TmaGmmaWarpSpecializedILi5ENS5_IJNS4_1CILi1EEENSA_ILi2EEESB_EEENS1_35KernelTmaWarpSpecializedCooperativeEEENS5_IJNSA_ILi256EEENSA_ILi128EEENSA_ILi32EEEEEENS_10bfloat16_tENS5_IJlSB_lEEESK_SL_NS4_8TiledMMAINS4_8MMA_AtomIJNS4_4SM904GMMA28MMA_64x128x16_F32BF16BF16_SSILNSP_5MajorE0ELSR_0ELNSP_7ScaleInE1ELSS_1EEEEEENS4_6LayoutINS5_IJSC_SB_SB_EEENS5_IJSB_NSA_ILi0EEESX_EEEEENS5_IJNS4_10UnderscoreES10_S10_EEEEENS4_23SM90_TMA_LOAD_MULTICASTENS4_14ComposedLayoutINS4_7SwizzleILi2ELi4ELi3EEENS4_18smem_ptr_flag_bitsILi16EEENSV_INS5_IJNSA_ILi8EEESI_EEENS5_IJSI_SB_EEEEEEEvNS4_8identityENS4_13SM90_TMA_LOADES1D_vS1E_EENS_8epilogue10collective6detail29Sm90TmaWarpSpecializedAdapterINS1I_15DefaultEpilogueISK_SL_SL_NS1H_6thread17LinearCombinationISK_Li1EffLNS1M_9ScaleType4KindE0ELNS_15FloatRoundStyleE2ESK_EENS1_15EpilogueDefaultEEEEEvvEEEEvNT_6ParamsE --------------------------
	.section	.nv.constant0._ZN7cutlass13device_kernelINS_4gemm6kernel13GemmUniversalIN4cute5tupleIJiiiiEEENS1_10collective13CollectiveMmaINS1_34MainloopSm90TmaGmmaWarpSpecializedILi5ENS5_IJNS4_1CILi1EEENSA_ILi2EEESB_EEENS1_35KernelTmaWarpSpecializedCooperativeEEENS5_IJNSA_ILi256EEENSA_ILi128EEENSA_ILi32EEEEEENS_10bfloat16_tENS5_IJlSB_lEEESK_SL_NS4_8TiledMMAINS4_8MMA_AtomIJNS4_4SM904GMMA28MMA_64x128x16_F32BF16BF16_SSILNSP_5MajorE0ELSR_0ELNSP_7ScaleInE1ELSS_1EEEEEENS4_6LayoutINS5_IJSC_SB_SB_EEENS5_IJSB_NSA_ILi0EEESX_EEEEENS5_IJNS4_10UnderscoreES10_S10_EEEEENS4_23SM90_TMA_LOAD_MULTICASTENS4_14ComposedLayoutINS4_7SwizzleILi2ELi4ELi3EEENS4_18smem_ptr_flag_bitsILi16EEENSV_INS5_IJNSA_ILi8EEESI_EEENS5_IJSI_SB_EEEEEEEvNS4_8identityENS4_13SM90_TMA_LOADES1D_vS1E_EENS_8epilogue10collective6detail29Sm90TmaWarpSpecializedAdapterINS1I_15DefaultEpilogueISK_SL_SL_NS1H_6thread17LinearCombinationISK_Li1EffLNS1M_9ScaleType4KindE0ELNS_15FloatRoundStyleE2ESK_EENS1_15EpilogueDefaultEEEEEvvEEEEvNT_6ParamsE,"a",@progbits
	.sectionflags	@""
	.align	4
.nv.constant0._ZN7cutlass13device_kernelINS_4gemm6kernel13GemmUniversalIN4cute5tupleIJiiiiEEENS1_10collective13CollectiveMmaINS1_34MainloopSm90TmaGmmaWarpSpecializedILi5ENS5_IJNS4_1CILi1EEENSA_ILi2EEESB_EEENS1_35KernelTmaWarpSpecializedCooperativeEEENS5_IJNSA_ILi256EEENSA_ILi128EEENSA_ILi32EEEEEENS_10bfloat16_tENS5_IJlSB_lEEESK_SL_NS4_8TiledMMAINS4_8MMA_AtomIJNS4_4SM904GMMA28MMA_64x128x16_F32BF16BF16_SSILNSP_5MajorE0ELSR_0ELNSP_7ScaleInE1ELSS_1EEEEEENS4_6LayoutINS5_IJSC_SB_SB_EEENS5_IJSB_NSA_ILi0EEESX_EEEEENS5_IJNS4_10UnderscoreES10_S10_EEEEENS4_23SM90_TMA_LOAD_MULTICASTENS4_14ComposedLayoutINS4_7SwizzleILi2ELi4ELi3EEENS4_18smem_ptr_flag_bitsILi16EEENSV_INS5_IJNSA_ILi8EEESI_EEENS5_IJSI_SB_EEEEEEEvNS4_8identityENS4_13SM90_TMA_LOADES1D_vS1E_EENS_8epilogue10collective6detail29Sm90TmaWarpSpecializedAdapterINS1I_15DefaultEpilogueISK_SL_SL_NS1H_6thread17LinearCombinationISK_Li1EffLNS1M_9ScaleType4KindE0ELNS_15FloatRoundStyleE2ESK_EENS1_15EpilogueDefaultEEEEEvvEEEEvNT_6ParamsE:
	.zero		1664


//--------------------- SYMBOLS --------------------------

	.type		.nv.reservedSmem.offset0,@object
	.size		.nv.reservedSmem.offset0,0x4
	.type		__assertfail,@function
